//
// Generated by NVIDIA NVVM Compiler
//
// Compiler Build ID: CL-36424714
// Cuda compilation tools, release 13.0, V13.0.88
// Based on NVVM 20.0.0
//

.version 9.0
.target sm_100
.address_size 64

	// .globl	_Z19bit_reverse_indicesPii

.visible .entry _Z19bit_reverse_indicesPii(
	.param .u64 .ptr .align 1 _Z19bit_reverse_indicesPii_param_0,
	.param .u32 _Z19bit_reverse_indicesPii_param_1
)
{
	.reg .pred 	%p<10>;
	.reg .b32 	%r<59>;
	.reg .b32 	%f<25>;
	.reg .b64 	%rd<5>;

	ld.param.u64 	%rd1, [_Z19bit_reverse_indicesPii_param_0];
	ld.param.u32 	%r22, [_Z19bit_reverse_indicesPii_param_1];
	mov.u32 	%r23, %ctaid.x;
	mov.u32 	%r24, %ntid.x;
	mov.u32 	%r25, %tid.x;
	mad.lo.s32 	%r1, %r23, %r24, %r25;
	setp.ge.s32 	%p1, %r1, %r22;
	@%p1 bra 	$L__BB0_9;
	cvt.rn.f32.s32 	%f1, %r22;
	setp.lt.s32 	%p2, %r22, 1;
	mul.f32 	%f2, %f1, 0f4B000000;
	selp.f32 	%f3, %f2, %f1, %p2;
	selp.f32 	%f4, 0fC1B80000, 0f00000000, %p2;
	mov.b32 	%r27, %f3;
	add.s32 	%r28, %r27, -1060439283;
	and.b32  	%r29, %r28, -8388608;
	sub.s32 	%r30, %r27, %r29;
	mov.b32 	%f5, %r30;
	cvt.rn.f32.s32 	%f6, %r29;
	fma.rn.f32 	%f7, %f6, 0f34000000, %f4;
	add.f32 	%f8, %f5, 0fBF800000;
	fma.rn.f32 	%f9, %f8, 0f3DC6B27F, 0fBE2C7F30;
	fma.rn.f32 	%f10, %f9, %f8, 0f3E2FCF2A;
	fma.rn.f32 	%f11, %f10, %f8, 0fBE374E43;
	fma.rn.f32 	%f12, %f11, %f8, 0f3E520BF4;
	fma.rn.f32 	%f13, %f12, %f8, 0fBE763C8B;
	fma.rn.f32 	%f14, %f13, %f8, 0f3E93BF99;
	fma.rn.f32 	%f15, %f14, %f8, 0fBEB8AA49;
	fma.rn.f32 	%f16, %f15, %f8, 0f3EF6384A;
	fma.rn.f32 	%f17, %f16, %f8, 0fBF38AA3B;
	mul.f32 	%f18, %f8, %f17;
	mul.f32 	%f19, %f8, %f18;
	fma.rn.f32 	%f20, %f8, 0f3FB8AA3B, %f19;
	add.f32 	%f21, %f7, %f20;
	setp.gt.u32 	%p3, %r27, 2139095039;
	fma.rn.f32 	%f22, %f3, 0f7F800000, 0f7F800000;
	selp.f32 	%f23, %f22, %f21, %p3;
	setp.eq.f32 	%p4, %f3, 0f00000000;
	selp.f32 	%f24, 0fFF800000, %f23, %p4;
	cvt.rzi.s32.f32 	%r2, %f24;
	setp.lt.s32 	%p5, %r2, 1;
	mov.b32 	%r58, 0;
	@%p5 bra 	$L__BB0_8;
	and.b32  	%r3, %r2, 3;
	setp.lt.u32 	%p6, %r2, 4;
	mov.b32 	%r58, 0;
	mov.u32 	%r54, %r1;
	@%p6 bra 	$L__BB0_5;
	and.b32  	%r34, %r2, 2147483644;
	neg.s32 	%r49, %r34;
	mov.b32 	%r58, 0;
	mov.u32 	%r54, %r1;
$L__BB0_4:
	shl.b32 	%r35, %r54, 2;
	and.b32  	%r36, %r35, 4;
	shr.u32 	%r37, %r54, 2;
	shl.b32 	%r38, %r58, 3;
	or.b32  	%r39, %r38, %r36;
	and.b32  	%r40, %r54, 2;
	or.b32  	%r41, %r40, %r39;
	and.b32  	%r42, %r37, 1;
	or.b32  	%r43, %r41, %r42;
	shr.u32 	%r44, %r54, 3;
	shl.b32 	%r45, %r43, 1;
	and.b32  	%r46, %r44, 1;
	or.b32  	%r58, %r45, %r46;
	shr.s32 	%r54, %r54, 4;
	add.s32 	%r49, %r49, 4;
	setp.ne.s32 	%p7, %r49, 0;
	@%p7 bra 	$L__BB0_4;
$L__BB0_5:
	setp.eq.s32 	%p8, %r3, 0;
	@%p8 bra 	$L__BB0_8;
	neg.s32 	%r55, %r3;
$L__BB0_7:
	.pragma "nounroll";
	shl.b32 	%r47, %r58, 1;
	and.b32  	%r48, %r54, 1;
	or.b32  	%r58, %r47, %r48;
	shr.s32 	%r54, %r54, 1;
	add.s32 	%r55, %r55, 1;
	setp.ne.s32 	%p9, %r55, 0;
	@%p9 bra 	$L__BB0_7;
$L__BB0_8:
	cvta.to.global.u64 	%rd2, %rd1;
	mul.wide.s32 	%rd3, %r1, 4;
	add.s64 	%rd4, %rd2, %rd3;
	st.global.u32 	[%rd4], %r58;
$L__BB0_9:
	ret;

}
	// .globl	_Z10ntt_kernelPyPiiiyy
.visible .entry _Z10ntt_kernelPyPiiiyy(
	.param .u64 .ptr .align 1 _Z10ntt_kernelPyPiiiyy_param_0,
	.param .u64 .ptr .align 1 _Z10ntt_kernelPyPiiiyy_param_1,
	.param .u32 _Z10ntt_kernelPyPiiiyy_param_2,
	.param .u32 _Z10ntt_kernelPyPiiiyy_param_3,
	.param .u64 _Z10ntt_kernelPyPiiiyy_param_4,
	.param .u64 _Z10ntt_kernelPyPiiiyy_param_5
)
{
	.reg .pred 	%p<57>;
	.reg .b16 	%rs<10>;
	.reg .b32 	%r<758>;
	.reg .b32 	%f<6>;
	.reg .b64 	%rd<101>;

	ld.param.u32 	%r148, [_Z10ntt_kernelPyPiiiyy_param_2];
	ld.param.u32 	%r149, [_Z10ntt_kernelPyPiiiyy_param_3];
	ld.param.u64 	%rd96, [_Z10ntt_kernelPyPiiiyy_param_4];
	mov.u32 	%r150, %ctaid.x;
	mov.u32 	%r151, %ntid.x;
	mov.u32 	%r152, %tid.x;
	mad.lo.s32 	%r153, %r150, %r151, %r152;
	shr.s32 	%r1, %r149, 1;
	div.s32 	%r154, %r153, %r1;
	mul.lo.s32 	%r2, %r154, %r149;
	mul.lo.s32 	%r155, %r154, %r1;
	sub.s32 	%r3, %r153, %r155;
	shr.u32 	%r156, %r148, 31;
	add.s32 	%r157, %r148, %r156;
	shr.s32 	%r158, %r157, 1;
	setp.ge.s32 	%p7, %r153, %r158;
	@%p7 bra 	$L__BB1_34;
	setp.eq.s32 	%p8, %r3, 0;
	mov.b64 	%rd98, 1;
	@%p8 bra 	$L__BB1_22;
	ld.param.u64 	%rd90, [_Z10ntt_kernelPyPiiiyy_param_5];
	cvt.s64.s32 	%rd97, %r3;
	shr.u64 	%rd23, %rd90, 32;
	setp.lt.u64 	%p9, %rd90, 4294967296;
	selp.b64 	%rd24, %rd90, %rd23, %p9;
	cvt.u32.u64 	%r159, %rd24;
	max.u64 	%rd25, %rd90, 4294967296;
	cvt.u32.u64 	%r160, %rd25;
	selp.b32 	%r161, 96, 64, %p9;
	setp.eq.s64 	%p10, %rd24, 0;
	clz.b32 	%r162, %r159;
	selp.b32 	%r4, 32, %r162, %p10;
	add.s32 	%r5, %r4, %r161;
	shf.l.wrap.b32 	%r6, %r160, %r159, %r4;
	and.b32  	%r7, %r4, 31;
	shl.b32 	%r163, %r160, %r7;
	cvt.u64.u32 	%rd2, %r163;
	mov.b32 	%r164, 17185;
	mov.b32 	%r165, 63;
	prmt.b32 	%r166, %r6, %r165, %r164;
	mov.b32 	%f1, %r166;
	mov.b64 	%rd98, 1;
	rcp.approx.f32 	%f3, %f1;
	cvt.u16.u32 	%rs4, %r5;
	and.b16  	%rs5, %rs4, 64;
	and.b16  	%rs6, %rs4, 32;
$L__BB1_3:
	and.b64  	%rd26, %rd97, 1;
	setp.eq.b64 	%p11, %rd26, 1;
	not.pred 	%p12, %p11;
	@%p12 bra 	$L__BB1_13;
	cvt.u32.u64 	%r199, %rd2;
	mul.lo.s64 	%rd27, %rd98, %rd96;
	cvt.u32.u64 	%r207, %rd27;
	{ .reg .b32 tmp; mov.b64 {tmp, %r208}, %rd27; }
	mul.hi.u64 	%rd28, %rd98, %rd96;
	cvt.u32.u64 	%r209, %rd28;
	{ .reg .b32 tmp; mov.b64 {tmp, %r210}, %rd28; }
	shl.b32 	%r709, %r207, %r7;
	shf.l.wrap.b32 	%r708, %r207, %r208, %r4;
	shf.l.wrap.b32 	%r707, %r208, %r209, %r4;
	shf.l.wrap.b32 	%r706, %r209, %r210, %r4;
	mov.b32 	%r704, 0;
	shf.l.wrap.b32 	%r705, %r210, %r704, %r4;
	mov.b32 	%r211, %f3;
	shl.b32 	%r212, %r211, 9;
	add.s32 	%r168, %r212, -512;
	mul.hi.u32 	%r213, %r168, %r199;
	cvt.u64.u32 	%rd29, %r213;
	mul.wide.u32 	%rd30, %r168, %r6;
	add.s64 	%rd31, %rd2, %rd29;
	add.s64 	%rd32, %rd31, %rd30;
	neg.s32 	%r214, %r6;
	cvt.u64.u32 	%rd33, %r214;
	shl.b64 	%rd34, %rd33, 32;
	sub.s64 	%rd35, %rd34, %rd32;
	cvt.u32.u64 	%r184, %rd35;
	{ .reg .b32 tmp; mov.b64 {tmp, %r187}, %rd35; }
	setp.gt.s64 	%p13, %rd35, -1;
	selp.b32 	%r193, %r168, 0, %p13;
	shr.u64 	%rd36, %rd35, 63;
	cvt.u32.u64 	%r215, %rd36;
	xor.b32  	%r196, %r215, 1;
	mov.b32 	%r170, -2147483648;
	// begin inline asm
	mad.hi.cc.u32 %r167,%r168,%r184,%r170;
	// end inline asm
	// begin inline asm
	addc.u32 %r171,%r704,%r704;
	// end inline asm
	// begin inline asm
	mad.lo.cc.u32 %r174,%r168,%r187,%r167;
	// end inline asm
	// begin inline asm
	madc.hi.u32 %r178,%r168,%r187,%r171;
	// end inline asm
	// begin inline asm
	add.cc.u32 %r182,%r174,%r184;
	// end inline asm
	// begin inline asm
	addc.cc.u32 %r185,%r178,%r187;
	// end inline asm
	// begin inline asm
	addc.u32 %r188,%r704,%r704;
	// end inline asm
	// begin inline asm
	add.cc.u32 %r191,%r185,%r193;
	// end inline asm
	// begin inline asm
	addc.u32 %r194,%r188,%r196;
	// end inline asm
	setp.eq.s32 	%p14, %r194, 2;
	selp.b32 	%r216, -1, %r191, %p14;
	mul.hi.u32 	%r217, %r216, %r199;
	cvt.u64.u32 	%rd37, %r217;
	mul.wide.u32 	%rd38, %r216, %r6;
	add.s64 	%rd39, %rd38, %rd37;
	cvt.u32.u64 	%r198, %rd39;
	{ .reg .b32 tmp; mov.b64 {tmp, %r201}, %rd39; }
	// begin inline asm
	add.cc.u32 %r197,%r198,%r199;
	// end inline asm
	// begin inline asm
	addc.cc.u32 %r200,%r201,%r6;
	// end inline asm
	// begin inline asm
	addc.u32 %r203,%r704,%r704;
	// end inline asm
	setp.eq.s32 	%p15, %r203, 0;
	min.u32 	%r218, %r216, -2;
	add.s32 	%r219, %r218, 1;
	selp.b32 	%r13, %r219, %r216, %p15;
$L__BB1_5:
	.pragma "nounroll";
	// begin inline asm
	sub.cc.u32 %r220,%r707,%r199;
	// end inline asm
	// begin inline asm
	subc.cc.u32 %r223,%r706,%r6;
	// end inline asm
	mov.b32 	%r228, -2;
	// begin inline asm
	subc.u32 %r226,%r705,%r228;
	// end inline asm
	// begin inline asm
	mad.hi.u32 %r229,%r705,%r13,%r226;
	// end inline asm
	setp.lt.u32 	%p17, %r229, %r705;
	selp.b32 	%r714, -1, %r229, %p17;
	mov.b32 	%r260, 0;
	// begin inline asm
	mad.lo.cc.u32 %r233,%r714,%r199,%r260;
	// end inline asm
	// begin inline asm
	madc.hi.u32 %r237,%r714,%r199,%r260;
	// end inline asm
	// begin inline asm
	mad.lo.cc.u32 %r241,%r714,%r6,%r237;
	// end inline asm
	// begin inline asm
	madc.hi.u32 %r245,%r714,%r6,%r260;
	// end inline asm
	// begin inline asm
	sub.cc.u32 %r715,%r707,%r233;
	// end inline asm
	// begin inline asm
	subc.cc.u32 %r716,%r706,%r241;
	// end inline asm
	// begin inline asm
	subc.cc.u32 %r717,%r705,%r245;
	// end inline asm
	// begin inline asm
	addc.u32 %r258,%r260,%r260;
	// end inline asm
	setp.ne.s32 	%p18, %r258, 0;
	mov.pred 	%p54, 0;
	@%p18 bra 	$L__BB1_7;
	// begin inline asm
	add.cc.u32 %r715,%r715,%r199;
	// end inline asm
	// begin inline asm
	addc.cc.u32 %r716,%r716,%r6;
	// end inline asm
	mov.b32 	%r272, 0;
	// begin inline asm
	addc.cc.u32 %r717,%r717,%r272;
	// end inline asm
	// begin inline asm
	addc.u32 %r270,%r272,%r272;
	// end inline asm
	add.s32 	%r714, %r714, -1;
	setp.eq.s32 	%p54, %r270, 0;
$L__BB1_7:
	not.pred 	%p19, %p54;
	@%p19 bra 	$L__BB1_9;
	// begin inline asm
	add.cc.u32 %r715,%r715,%r199;
	// end inline asm
	// begin inline asm
	addc.cc.u32 %r716,%r716,%r6;
	// end inline asm
	mov.b32 	%r281, 0;
	// begin inline asm
	addc.u32 %r717,%r717,%r281;
	// end inline asm
	add.s32 	%r714, %r714, -1;
$L__BB1_9:
	mov.b32 	%r315, 0;
	// begin inline asm
	mad.lo.cc.u32 %r282,%r714,%r315,%r315;
	// end inline asm
	// begin inline asm
	madc.hi.u32 %r286,%r714,%r315,%r315;
	// end inline asm
	// begin inline asm
	mad.lo.cc.u32 %r290,%r714,%r315,%r286;
	// end inline asm
	// begin inline asm
	madc.hi.u32 %r294,%r714,%r315,%r315;
	// end inline asm
	// begin inline asm
	sub.cc.u32 %r718,%r709,%r282;
	// end inline asm
	// begin inline asm
	subc.cc.u32 %r707,%r708,%r290;
	// end inline asm
	// begin inline asm
	subc.cc.u32 %r706,%r715,%r294;
	// end inline asm
	// begin inline asm
	subc.cc.u32 %r705,%r716,%r315;
	// end inline asm
	// begin inline asm
	subc.cc.u32 %r310,%r717,%r315;
	// end inline asm
	// begin inline asm
	subc.u32 %r313,%r315,%r315;
	// end inline asm
	setp.ne.s32 	%p20, %r313, -1;
	@%p20 bra 	$L__BB1_11;
	mov.b32 	%r321, 0;
	// begin inline asm
	add.cc.u32 %r718,%r718,%r321;
	// end inline asm
	// begin inline asm
	addc.cc.u32 %r707,%r707,%r321;
	// end inline asm
	// begin inline asm
	addc.cc.u32 %r706,%r706,%r199;
	// end inline asm
	// begin inline asm
	addc.u32 %r705,%r705,%r6;
	// end inline asm
$L__BB1_11:
	add.s32 	%r704, %r704, 32;
	setp.le.u32 	%p21, %r704, %r5;
	mov.b32 	%r709, 0;
	mov.u32 	%r708, %r718;
	@%p21 bra 	$L__BB1_5;
	setp.eq.s32 	%p22, %r5, 128;
	setp.eq.s16 	%p23, %rs5, 0;
	setp.eq.s16 	%p24, %rs6, 0;
	shf.r.wrap.b32 	%r329, %r718, %r707, %r4;
	shf.r.wrap.b32 	%r330, %r707, %r706, %r4;
	shf.r.wrap.b32 	%r331, %r706, %r705, %r4;
	mov.b32 	%r332, 0;
	shf.r.wrap.b32 	%r333, %r705, %r332, %r4;
	selp.b32 	%r334, %r329, %r330, %p24;
	selp.b32 	%r335, %r330, %r331, %p24;
	selp.b32 	%r336, %r331, %r333, %p24;
	selp.b32 	%r337, %r333, 0, %p24;
	selp.b32 	%r338, %r334, %r336, %p23;
	selp.b32 	%r339, %r335, %r337, %p23;
	selp.b32 	%r340, -1, %r339, %p22;
	selp.b32 	%r341, -1, %r338, %p22;
	cvt.u64.u32 	%rd40, %r340;
	shl.b64 	%rd41, %rd40, 32;
	cvt.u64.u32 	%rd42, %r341;
	or.b64  	%rd98, %rd41, %rd42;
$L__BB1_13:
	cvt.u32.u64 	%r374, %rd2;
	mul.lo.s64 	%rd43, %rd96, %rd96;
	cvt.u32.u64 	%r382, %rd43;
	{ .reg .b32 tmp; mov.b64 {tmp, %r383}, %rd43; }
	mul.hi.u64 	%rd44, %rd96, %rd96;
	cvt.u32.u64 	%r384, %rd44;
	{ .reg .b32 tmp; mov.b64 {tmp, %r385}, %rd44; }
	shl.b32 	%r727, %r382, %r7;
	shf.l.wrap.b32 	%r726, %r382, %r383, %r4;
	shf.l.wrap.b32 	%r725, %r383, %r384, %r4;
	shf.l.wrap.b32 	%r724, %r384, %r385, %r4;
	mov.b32 	%r722, 0;
	shf.l.wrap.b32 	%r723, %r385, %r722, %r4;
	mov.b32 	%r386, %f3;
	shl.b32 	%r387, %r386, 9;
	add.s32 	%r343, %r387, -512;
	mul.hi.u32 	%r388, %r343, %r374;
	cvt.u64.u32 	%rd45, %r388;
	mul.wide.u32 	%rd46, %r343, %r6;
	add.s64 	%rd47, %rd2, %rd45;
	add.s64 	%rd48, %rd47, %rd46;
	neg.s32 	%r389, %r6;
	cvt.u64.u32 	%rd49, %r389;
	shl.b64 	%rd50, %rd49, 32;
	sub.s64 	%rd51, %rd50, %rd48;
	cvt.u32.u64 	%r359, %rd51;
	{ .reg .b32 tmp; mov.b64 {tmp, %r362}, %rd51; }
	setp.gt.s64 	%p25, %rd51, -1;
	selp.b32 	%r368, %r343, 0, %p25;
	shr.u64 	%rd52, %rd51, 63;
	cvt.u32.u64 	%r390, %rd52;
	xor.b32  	%r371, %r390, 1;
	mov.b32 	%r345, -2147483648;
	// begin inline asm
	mad.hi.cc.u32 %r342,%r343,%r359,%r345;
	// end inline asm
	// begin inline asm
	addc.u32 %r346,%r722,%r722;
	// end inline asm
	// begin inline asm
	mad.lo.cc.u32 %r349,%r343,%r362,%r342;
	// end inline asm
	// begin inline asm
	madc.hi.u32 %r353,%r343,%r362,%r346;
	// end inline asm
	// begin inline asm
	add.cc.u32 %r357,%r349,%r359;
	// end inline asm
	// begin inline asm
	addc.cc.u32 %r360,%r353,%r362;
	// end inline asm
	// begin inline asm
	addc.u32 %r363,%r722,%r722;
	// end inline asm
	// begin inline asm
	add.cc.u32 %r366,%r360,%r368;
	// end inline asm
	// begin inline asm
	addc.u32 %r369,%r363,%r371;
	// end inline asm
	setp.eq.s32 	%p26, %r369, 2;
	selp.b32 	%r391, -1, %r366, %p26;
	mul.hi.u32 	%r392, %r391, %r374;
	cvt.u64.u32 	%rd53, %r392;
	mul.wide.u32 	%rd54, %r391, %r6;
	add.s64 	%rd55, %rd54, %rd53;
	cvt.u32.u64 	%r373, %rd55;
	{ .reg .b32 tmp; mov.b64 {tmp, %r376}, %rd55; }
	// begin inline asm
	add.cc.u32 %r372,%r373,%r374;
	// end inline asm
	// begin inline asm
	addc.cc.u32 %r375,%r376,%r6;
	// end inline asm
	// begin inline asm
	addc.u32 %r378,%r722,%r722;
	// end inline asm
	setp.eq.s32 	%p27, %r378, 0;
	min.u32 	%r393, %r391, -2;
	add.s32 	%r394, %r393, 1;
	selp.b32 	%r58, %r394, %r391, %p27;
$L__BB1_14:
	.pragma "nounroll";
	// begin inline asm
	sub.cc.u32 %r395,%r725,%r374;
	// end inline asm
	// begin inline asm
	subc.cc.u32 %r398,%r724,%r6;
	// end inline asm
	mov.b32 	%r403, -2;
	// begin inline asm
	subc.u32 %r401,%r723,%r403;
	// end inline asm
	// begin inline asm
	mad.hi.u32 %r404,%r723,%r58,%r401;
	// end inline asm
	setp.lt.u32 	%p29, %r404, %r723;
	selp.b32 	%r732, -1, %r404, %p29;
	mov.b32 	%r435, 0;
	// begin inline asm
	mad.lo.cc.u32 %r408,%r732,%r374,%r435;
	// end inline asm
	// begin inline asm
	madc.hi.u32 %r412,%r732,%r374,%r435;
	// end inline asm
	// begin inline asm
	mad.lo.cc.u32 %r416,%r732,%r6,%r412;
	// end inline asm
	// begin inline asm
	madc.hi.u32 %r420,%r732,%r6,%r435;
	// end inline asm
	// begin inline asm
	sub.cc.u32 %r733,%r725,%r408;
	// end inline asm
	// begin inline asm
	subc.cc.u32 %r734,%r724,%r416;
	// end inline asm
	// begin inline asm
	subc.cc.u32 %r735,%r723,%r420;
	// end inline asm
	// begin inline asm
	addc.u32 %r433,%r435,%r435;
	// end inline asm
	setp.ne.s32 	%p30, %r433, 0;
	mov.pred 	%p55, 0;
	@%p30 bra 	$L__BB1_16;
	// begin inline asm
	add.cc.u32 %r733,%r733,%r374;
	// end inline asm
	// begin inline asm
	addc.cc.u32 %r734,%r734,%r6;
	// end inline asm
	mov.b32 	%r447, 0;
	// begin inline asm
	addc.cc.u32 %r735,%r735,%r447;
	// end inline asm
	// begin inline asm
	addc.u32 %r445,%r447,%r447;
	// end inline asm
	add.s32 	%r732, %r732, -1;
	setp.eq.s32 	%p55, %r445, 0;
$L__BB1_16:
	not.pred 	%p31, %p55;
	@%p31 bra 	$L__BB1_18;
	// begin inline asm
	add.cc.u32 %r733,%r733,%r374;
	// end inline asm
	// begin inline asm
	addc.cc.u32 %r734,%r734,%r6;
	// end inline asm
	mov.b32 	%r456, 0;
	// begin inline asm
	addc.u32 %r735,%r735,%r456;
	// end inline asm
	add.s32 	%r732, %r732, -1;
$L__BB1_18:
	mov.b32 	%r490, 0;
	// begin inline asm
	mad.lo.cc.u32 %r457,%r732,%r490,%r490;
	// end inline asm
	// begin inline asm
	madc.hi.u32 %r461,%r732,%r490,%r490;
	// end inline asm
	// begin inline asm
	mad.lo.cc.u32 %r465,%r732,%r490,%r461;
	// end inline asm
	// begin inline asm
	madc.hi.u32 %r469,%r732,%r490,%r490;
	// end inline asm
	// begin inline asm
	sub.cc.u32 %r736,%r727,%r457;
	// end inline asm
	// begin inline asm
	subc.cc.u32 %r725,%r726,%r465;
	// end inline asm
	// begin inline asm
	subc.cc.u32 %r724,%r733,%r469;
	// end inline asm
	// begin inline asm
	subc.cc.u32 %r723,%r734,%r490;
	// end inline asm
	// begin inline asm
	subc.cc.u32 %r485,%r735,%r490;
	// end inline asm
	// begin inline asm
	subc.u32 %r488,%r490,%r490;
	// end inline asm
	setp.ne.s32 	%p32, %r488, -1;
	@%p32 bra 	$L__BB1_20;
	mov.b32 	%r496, 0;
	// begin inline asm
	add.cc.u32 %r736,%r736,%r496;
	// end inline asm
	// begin inline asm
	addc.cc.u32 %r725,%r725,%r496;
	// end inline asm
	// begin inline asm
	addc.cc.u32 %r724,%r724,%r374;
	// end inline asm
	// begin inline asm
	addc.u32 %r723,%r723,%r6;
	// end inline asm
$L__BB1_20:
	add.s32 	%r722, %r722, 32;
	setp.le.u32 	%p33, %r722, %r5;
	mov.b32 	%r727, 0;
	mov.u32 	%r726, %r736;
	@%p33 bra 	$L__BB1_14;
	setp.eq.s32 	%p34, %r5, 128;
	setp.eq.s16 	%p35, %rs5, 0;
	setp.eq.s16 	%p36, %rs6, 0;
	shf.r.wrap.b32 	%r504, %r736, %r725, %r4;
	shf.r.wrap.b32 	%r505, %r725, %r724, %r4;
	shf.r.wrap.b32 	%r506, %r724, %r723, %r4;
	mov.b32 	%r507, 0;
	shf.r.wrap.b32 	%r508, %r723, %r507, %r4;
	selp.b32 	%r509, %r504, %r505, %p36;
	selp.b32 	%r510, %r505, %r506, %p36;
	selp.b32 	%r511, %r506, %r508, %p36;
	selp.b32 	%r512, %r508, 0, %p36;
	selp.b32 	%r513, %r509, %r511, %p35;
	selp.b32 	%r514, %r510, %r512, %p35;
	selp.b32 	%r515, -1, %r514, %p34;
	selp.b32 	%r516, -1, %r513, %p34;
	cvt.u64.u32 	%rd56, %r515;
	shl.b64 	%rd57, %rd56, 32;
	cvt.u64.u32 	%rd58, %r516;
	or.b64  	%rd96, %rd57, %rd58;
	shr.u64 	%rd9, %rd97, 1;
	setp.gt.u64 	%p37, %rd97, 1;
	mov.u64 	%rd97, %rd9;
	@%p37 bra 	$L__BB1_3;
$L__BB1_22:
	ld.param.u64 	%rd91, [_Z10ntt_kernelPyPiiiyy_param_5];
	ld.param.u64 	%rd89, [_Z10ntt_kernelPyPiiiyy_param_0];
	add.s32 	%r98, %r2, %r3;
	add.s32 	%r557, %r98, %r1;
	cvta.to.global.u64 	%rd11, %rd89;
	mul.wide.s32 	%rd59, %r557, 8;
	add.s64 	%rd12, %rd11, %rd59;
	ld.global.u64 	%rd60, [%rd12];
	mul.lo.s64 	%rd61, %rd60, %rd98;
	cvt.u32.u64 	%r558, %rd61;
	{ .reg .b32 tmp; mov.b64 {tmp, %r559}, %rd61; }
	mul.hi.u64 	%rd62, %rd60, %rd98;
	cvt.u32.u64 	%r560, %rd62;
	{ .reg .b32 tmp; mov.b64 {tmp, %r561}, %rd62; }
	shr.u64 	%rd63, %rd91, 32;
	setp.lt.u64 	%p38, %rd91, 4294967296;
	selp.b64 	%rd64, %rd91, %rd63, %p38;
	cvt.u32.u64 	%r562, %rd64;
	max.u64 	%rd65, %rd91, 4294967296;
	cvt.u32.u64 	%r563, %rd65;
	selp.b32 	%r564, 96, 64, %p38;
	setp.eq.s64 	%p39, %rd64, 0;
	clz.b32 	%r565, %r562;
	selp.b32 	%r99, 32, %r565, %p39;
	add.s32 	%r100, %r99, %r564;
	shf.l.wrap.b32 	%r552, %r563, %r562, %r99;
	and.b32  	%r566, %r99, 31;
	shl.b32 	%r549, %r563, %r566;
	shl.b32 	%r745, %r558, %r566;
	shf.l.wrap.b32 	%r744, %r558, %r559, %r99;
	shf.l.wrap.b32 	%r743, %r559, %r560, %r99;
	shf.l.wrap.b32 	%r742, %r560, %r561, %r99;
	mov.b32 	%r740, 0;
	shf.l.wrap.b32 	%r741, %r561, %r740, %r99;
	neg.s32 	%r567, %r552;
	cvt.u64.u32 	%rd66, %r567;
	shl.b64 	%rd67, %rd66, 32;
	cvt.u64.u32 	%rd68, %r549;
	mov.b32 	%r568, 17185;
	mov.b32 	%r569, 63;
	prmt.b32 	%r570, %r552, %r569, %r568;
	mov.b32 	%f4, %r570;
	rcp.approx.f32 	%f5, %f4;
	mov.b32 	%r571, %f5;
	shl.b32 	%r572, %r571, 9;
	add.s32 	%r518, %r572, -512;
	mul.hi.u32 	%r573, %r518, %r549;
	cvt.u64.u32 	%rd69, %r573;
	mul.wide.u32 	%rd70, %r518, %r552;
	add.s64 	%rd71, %rd68, %rd69;
	add.s64 	%rd72, %rd71, %rd70;
	sub.s64 	%rd73, %rd67, %rd72;
	cvt.u32.u64 	%r534, %rd73;
	{ .reg .b32 tmp; mov.b64 {tmp, %r537}, %rd73; }
	setp.gt.s64 	%p40, %rd73, -1;
	selp.b32 	%r543, %r518, 0, %p40;
	shr.u64 	%rd74, %rd73, 63;
	cvt.u32.u64 	%r574, %rd74;
	xor.b32  	%r546, %r574, 1;
	mov.b32 	%r520, -2147483648;
	// begin inline asm
	mad.hi.cc.u32 %r517,%r518,%r534,%r520;
	// end inline asm
	// begin inline asm
	addc.u32 %r521,%r740,%r740;
	// end inline asm
	// begin inline asm
	mad.lo.cc.u32 %r524,%r518,%r537,%r517;
	// end inline asm
	// begin inline asm
	madc.hi.u32 %r528,%r518,%r537,%r521;
	// end inline asm
	// begin inline asm
	add.cc.u32 %r532,%r524,%r534;
	// end inline asm
	// begin inline asm
	addc.cc.u32 %r535,%r528,%r537;
	// end inline asm
	// begin inline asm
	addc.u32 %r538,%r740,%r740;
	// end inline asm
	// begin inline asm
	add.cc.u32 %r541,%r535,%r543;
	// end inline asm
	// begin inline asm
	addc.u32 %r544,%r538,%r546;
	// end inline asm
	setp.eq.s32 	%p41, %r544, 2;
	selp.b32 	%r575, -1, %r541, %p41;
	mul.hi.u32 	%r576, %r575, %r549;
	cvt.u64.u32 	%rd75, %r576;
	mul.wide.u32 	%rd76, %r575, %r552;
	add.s64 	%rd77, %rd76, %rd75;
	cvt.u32.u64 	%r548, %rd77;
	{ .reg .b32 tmp; mov.b64 {tmp, %r551}, %rd77; }
	// begin inline asm
	add.cc.u32 %r547,%r548,%r549;
	// end inline asm
	// begin inline asm
	addc.cc.u32 %r550,%r551,%r552;
	// end inline asm
	// begin inline asm
	addc.u32 %r553,%r740,%r740;
	// end inline asm
	setp.eq.s32 	%p42, %r553, 0;
	min.u32 	%r577, %r575, -2;
	add.s32 	%r578, %r577, 1;
	selp.b32 	%r108, %r578, %r575, %p42;
$L__BB1_23:
	.pragma "nounroll";
	// begin inline asm
	sub.cc.u32 %r579,%r743,%r549;
	// end inline asm
	// begin inline asm
	subc.cc.u32 %r582,%r742,%r552;
	// end inline asm
	mov.b32 	%r587, -2;
	// begin inline asm
	subc.u32 %r585,%r741,%r587;
	// end inline asm
	// begin inline asm
	mad.hi.u32 %r588,%r741,%r108,%r585;
	// end inline asm
	setp.lt.u32 	%p44, %r588, %r741;
	selp.b32 	%r750, -1, %r588, %p44;
	mov.b32 	%r619, 0;
	// begin inline asm
	mad.lo.cc.u32 %r592,%r750,%r549,%r619;
	// end inline asm
	// begin inline asm
	madc.hi.u32 %r596,%r750,%r549,%r619;
	// end inline asm
	// begin inline asm
	mad.lo.cc.u32 %r600,%r750,%r552,%r596;
	// end inline asm
	// begin inline asm
	madc.hi.u32 %r604,%r750,%r552,%r619;
	// end inline asm
	// begin inline asm
	sub.cc.u32 %r751,%r743,%r592;
	// end inline asm
	// begin inline asm
	subc.cc.u32 %r752,%r742,%r600;
	// end inline asm
	// begin inline asm
	subc.cc.u32 %r753,%r741,%r604;
	// end inline asm
	// begin inline asm
	addc.u32 %r617,%r619,%r619;
	// end inline asm
	setp.ne.s32 	%p45, %r617, 0;
	mov.pred 	%p56, 0;
	@%p45 bra 	$L__BB1_25;
	// begin inline asm
	add.cc.u32 %r751,%r751,%r549;
	// end inline asm
	// begin inline asm
	addc.cc.u32 %r752,%r752,%r552;
	// end inline asm
	mov.b32 	%r631, 0;
	// begin inline asm
	addc.cc.u32 %r753,%r753,%r631;
	// end inline asm
	// begin inline asm
	addc.u32 %r629,%r631,%r631;
	// end inline asm
	add.s32 	%r750, %r750, -1;
	setp.eq.s32 	%p56, %r629, 0;
$L__BB1_25:
	not.pred 	%p46, %p56;
	@%p46 bra 	$L__BB1_27;
	// begin inline asm
	add.cc.u32 %r751,%r751,%r549;
	// end inline asm
	// begin inline asm
	addc.cc.u32 %r752,%r752,%r552;
	// end inline asm
	mov.b32 	%r640, 0;
	// begin inline asm
	addc.u32 %r753,%r753,%r640;
	// end inline asm
	add.s32 	%r750, %r750, -1;
$L__BB1_27:
	mov.b32 	%r674, 0;
	// begin inline asm
	mad.lo.cc.u32 %r641,%r750,%r674,%r674;
	// end inline asm
	// begin inline asm
	madc.hi.u32 %r645,%r750,%r674,%r674;
	// end inline asm
	// begin inline asm
	mad.lo.cc.u32 %r649,%r750,%r674,%r645;
	// end inline asm
	// begin inline asm
	madc.hi.u32 %r653,%r750,%r674,%r674;
	// end inline asm
	// begin inline asm
	sub.cc.u32 %r754,%r745,%r641;
	// end inline asm
	// begin inline asm
	subc.cc.u32 %r743,%r744,%r649;
	// end inline asm
	// begin inline asm
	subc.cc.u32 %r742,%r751,%r653;
	// end inline asm
	// begin inline asm
	subc.cc.u32 %r741,%r752,%r674;
	// end inline asm
	// begin inline asm
	subc.cc.u32 %r669,%r753,%r674;
	// end inline asm
	// begin inline asm
	subc.u32 %r672,%r674,%r674;
	// end inline asm
	setp.ne.s32 	%p47, %r672, -1;
	@%p47 bra 	$L__BB1_29;
	mov.b32 	%r680, 0;
	// begin inline asm
	add.cc.u32 %r754,%r754,%r680;
	// end inline asm
	// begin inline asm
	addc.cc.u32 %r743,%r743,%r680;
	// end inline asm
	// begin inline asm
	addc.cc.u32 %r742,%r742,%r549;
	// end inline asm
	// begin inline asm
	addc.u32 %r741,%r741,%r552;
	// end inline asm
$L__BB1_29:
	add.s32 	%r740, %r740, 32;
	setp.le.u32 	%p48, %r740, %r100;
	mov.b32 	%r745, 0;
	mov.u32 	%r744, %r754;
	@%p48 bra 	$L__BB1_23;
	ld.param.u64 	%rd92, [_Z10ntt_kernelPyPiiiyy_param_5];
	shf.r.wrap.b32 	%r688, %r754, %r743, %r99;
	shf.r.wrap.b32 	%r689, %r743, %r742, %r99;
	shf.r.wrap.b32 	%r690, %r742, %r741, %r99;
	mov.b32 	%r691, 0;
	shf.r.wrap.b32 	%r692, %r741, %r691, %r99;
	cvt.u16.u32 	%rs7, %r100;
	and.b16  	%rs8, %rs7, 32;
	setp.eq.s16 	%p49, %rs8, 0;
	selp.b32 	%r693, %r688, %r689, %p49;
	selp.b32 	%r694, %r689, %r690, %p49;
	selp.b32 	%r695, %r690, %r692, %p49;
	selp.b32 	%r696, %r692, 0, %p49;
	and.b16  	%rs9, %rs7, 64;
	setp.eq.s16 	%p50, %rs9, 0;
	selp.b32 	%r697, %r693, %r695, %p50;
	selp.b32 	%r698, %r694, %r696, %p50;
	setp.eq.s32 	%p51, %r100, 128;
	selp.b32 	%r699, -1, %r698, %p51;
	selp.b32 	%r700, -1, %r697, %p51;
	cvt.u64.u32 	%rd78, %r699;
	shl.b64 	%rd79, %rd78, 32;
	cvt.u64.u32 	%rd80, %r700;
	or.b64  	%rd81, %rd79, %rd80;
	mul.wide.s32 	%rd82, %r98, 8;
	add.s64 	%rd13, %rd11, %rd82;
	ld.global.u64 	%rd83, [%rd13];
	setp.lt.u64 	%p52, %rd83, %rd81;
	selp.b64 	%rd84, %rd92, 0, %p52;
	sub.s64 	%rd85, %rd83, %rd81;
	add.s64 	%rd86, %rd85, %rd84;
	st.global.u64 	[%rd12], %rd86;
	add.s64 	%rd14, %rd83, %rd81;
	or.b64  	%rd87, %rd14, %rd92;
	and.b64  	%rd88, %rd87, -4294967296;
	setp.ne.s64 	%p53, %rd88, 0;
	@%p53 bra 	$L__BB1_32;
	ld.param.u64 	%rd94, [_Z10ntt_kernelPyPiiiyy_param_5];
	cvt.u32.u64 	%r701, %rd94;
	cvt.u32.u64 	%r702, %rd14;
	rem.u32 	%r703, %r702, %r701;
	cvt.u64.u32 	%rd100, %r703;
	bra.uni 	$L__BB1_33;
$L__BB1_32:
	ld.param.u64 	%rd93, [_Z10ntt_kernelPyPiiiyy_param_5];
	rem.u64 	%rd100, %rd14, %rd93;
$L__BB1_33:
	st.global.u64 	[%rd13], %rd100;
$L__BB1_34:
	ret;

}


// ===== COMPILED SASS (sm_100) =====

	.target	sm_100

	.elftype	@"ET_EXEC"


//--------------------- .note.nv.tkinfo           --------------------------
	.section	.note.nv.tkinfo,"",@"SHT_NOTE"
	.sectionflags	@"SHF_NOTE_NV_TKINFO"
	.tkinfo
        /*0018*/ 	.word	0x00000002
        /*0030*/ 	.string	""
        /*0030*/ 	.string	"ptxas"
        /*0030*/ 	.string	"Cuda compilation tools, release 13.0, V13.0.88"
        /*0030*/ 	.string	"Build cuda_13.0.r13.0/compiler.36424714_0"
        /*0030*/ 	.string	"-arch sm_100 -m 64 "



//--------------------- .note.nv.cuinfo           --------------------------
	.section	.note.nv.cuinfo,"",@"SHT_NOTE"
	.sectionflags	@"SHF_NOTE_NV_CUINFO"
        /*0018*/ 	.short	0x0002
        /*001a*/ 	.short	0x0064
        /*001c*/ 	.short	0x0082
	.zero		2


//--------------------- .nv.info                  --------------------------
	.section	.nv.info,"",@"SHT_CUDA_INFO"
	.align	4


	//----- nvinfo : EIATTR_REGCOUNT
	.align		4
        /*0000*/ 	.byte	0x04, 0x2f
        /*0002*/ 	.short	(.L_1 - .L_0)
	.align		4
.L_0:
        /*0004*/ 	.word	index@(_Z19bit_reverse_indicesPii)
        /*0008*/ 	.word	0x0000000f


	//----- nvinfo : EIATTR_FRAME_SIZE
	.align		4
.L_1:
        /*000c*/ 	.byte	0x04, 0x11
        /*000e*/ 	.short	(.L_3 - .L_2)
	.align		4
.L_2:
        /*0010*/ 	.word	index@(_Z19bit_reverse_indicesPii)
        /*0014*/ 	.word	0x00000000


	//----- nvinfo : EIATTR_REGCOUNT
	.align		4
.L_3:
        /*0018*/ 	.byte	0x04, 0x2f
        /*001a*/ 	.short	(.L_5 - .L_4)
	.align		4
.L_4:
        /*001c*/ 	.word	index@(_Z10ntt_kernelPyPiiiyy)
        /*0020*/ 	.word	0x0000001f


	//----- nvinfo : EIATTR_FRAME_SIZE
	.align		4
.L_5:
        /*0024*/ 	.byte	0x04, 0x11
        /*0026*/ 	.short	(.L_7 - .L_6)
	.align		4
.L_6:
        /*0028*/ 	.word	index@($__internal_0_$__cuda_sm20_rem_u64)
        /*002c*/ 	.word	0x00000000


	//----- nvinfo : EIATTR_FRAME_SIZE
	.align		4
.L_7:
        /*0030*/ 	.byte	0x04, 0x11
        /*0032*/ 	.short	(.L_9 - .L_8)
	.align		4
.L_8:
        /*0034*/ 	.word	index@(_Z10ntt_kernelPyPiiiyy)
        /*0038*/ 	.word	0x00000000


	//----- nvinfo : EIATTR_MIN_STACK_SIZE
	.align		4
.L_9:
        /*003c*/ 	.byte	0x04, 0x12
        /*003e*/ 	.short	(.L_11 - .L_10)
	.align		4
.L_10:
        /*0040*/ 	.word	index@(_Z10ntt_kernelPyPiiiyy)
        /*0044*/ 	.word	0x00000000


	//----- nvinfo : EIATTR_MIN_STACK_SIZE
	.align		4
.L_11:
        /*0048*/ 	.byte	0x04, 0x12
        /*004a*/ 	.short	(.L_13 - .L_12)
	.align		4
.L_12:
        /*004c*/ 	.word	index@(_Z19bit_reverse_indicesPii)
        /*0050*/ 	.word	0x00000000
.L_13:


//--------------------- .nv.compat                --------------------------
	.section	.nv.compat,"",@"SHT_CUDA_COMPAT_INFO"
	.align	4
        /*0000*/ 	.byte	0x02, 0x09, 0x00, 0x00, 0x02, 0x02, 0x01, 0x00, 0x02, 0x05, 0x05, 0x00, 0x03, 0x07, 0x01, 0x01
        /*0010*/ 	.byte	0x02, 0x03, 0x00, 0x00, 0x02, 0x06, 0x01, 0x00, 0x04, 0x0b, 0x08, 0x00, 0x01, 0x00, 0x00, 0x00
        /*0020*/ 	.byte	0x00, 0x00, 0x00, 0x00


//--------------------- .nv.info._Z10ntt_kernelPyPiiiyy --------------------------
	.section	.nv.info._Z10ntt_kernelPyPiiiyy,"",@"SHT_CUDA_INFO"
	.sectionflags	@""
	.align	4


	//----- nvinfo : EIATTR_CUDA_API_VERSION
	.align		4
        /*0000*/ 	.byte	0x04, 0x37
        /*0002*/ 	.short	(.L_15 - .L_14)
.L_14:
        /*0004*/ 	.word	0x00000082


	//----- nvinfo : EIATTR_KPARAM_INFO
	.align		4
.L_15:
        /*0008*/ 	.byte	0x04, 0x17
        /*000a*/ 	.short	(.L_17 - .L_16)
.L_16:
        /*000c*/ 	.word	0x00000000
        /*0010*/ 	.short	0x0005
        /*0012*/ 	.short	0x0020
        /*0014*/ 	.byte	0x00, 0xf0, 0x21, 0x00


	//----- nvinfo : EIATTR_KPARAM_INFO
	.align		4
.L_17:
        /*0018*/ 	.byte	0x04, 0x17
        /*001a*/ 	.short	(.L_19 - .L_18)
.L_18:
        /*001c*/ 	.word	0x00000000
        /*0020*/ 	.short	0x0004
        /*0022*/ 	.short	0x0018
        /*0024*/ 	.byte	0x00, 0xf0, 0x21, 0x00


	//----- nvinfo : EIATTR_KPARAM_INFO
	.align		4
.L_19:
        /*0028*/ 	.byte	0x04, 0x17
        /*002a*/ 	.short	(.L_21 - .L_20)
.L_20:
        /*002c*/ 	.word	0x00000000
        /*0030*/ 	.short	0x0003
        /*0032*/ 	.short	0x0014
        /*0034*/ 	.byte	0x00, 0xf0, 0x11, 0x00


	//----- nvinfo : EIATTR_KPARAM_INFO
	.align		4
.L_21:
        /*0038*/ 	.byte	0x04, 0x17
        /*003a*/ 	.short	(.L_23 - .L_22)
.L_22:
        /*003c*/ 	.word	0x00000000
        /*0040*/ 	.short	0x0002
        /*0042*/ 	.short	0x0010
        /*0044*/ 	.byte	0x00, 0xf0, 0x11, 0x00


	//----- nvinfo : EIATTR_KPARAM_INFO
	.align		4
.L_23:
        /*0048*/ 	.byte	0x04, 0x17
        /*004a*/ 	.short	(.L_25 - .L_24)
.L_24:
        /*004c*/ 	.word	0x00000000
        /*0050*/ 	.short	0x0001
        /*0052*/ 	.short	0x0008
        /*0054*/ 	.byte	0x00, 0xf5, 0x21, 0x00


	//----- nvinfo : EIATTR_KPARAM_INFO
	.align		4
.L_25:
        /*0058*/ 	.byte	0x04, 0x17
        /*005a*/ 	.short	(.L_27 - .L_26)
.L_26:
        /*005c*/ 	.word	0x00000000
        /*0060*/ 	.short	0x0000
        /*0062*/ 	.short	0x0000
        /*0064*/ 	.byte	0x00, 0xf5, 0x21, 0x00


	//----- nvinfo : EIATTR_SPARSE_MMA_MASK
	.align		4
.L_27:
        /*0068*/ 	.byte	0x03, 0x50
        /*006a*/ 	.short	0x0000


	//----- nvinfo : EIATTR_MAXREG_COUNT
	.align		4
        /*006c*/ 	.byte	0x03, 0x1b
        /*006e*/ 	.short	0x00ff


	//----- nvinfo : EIATTR_MERCURY_ISA_VERSION
	.align		4
        /*0070*/ 	.byte	0x03, 0x5f
        /*0072*/ 	.short	0x0101


	//----- nvinfo : EIATTR_VRC_CTA_INIT_COUNT
	.align		4
        /*0074*/ 	.byte	0x02, 0x4a
	.zero		1
	.zero		1


	//----- nvinfo : EIATTR_EXIT_INSTR_OFFSETS
	.align		4
        /*0078*/ 	.byte	0x04, 0x1c
        /*007a*/ 	.short	(.L_29 - .L_28)


	//   ....[0]....
.L_28:
        /*007c*/ 	.word	0x00000240


	//   ....[1]....
        /*0080*/ 	.word	0x00001cd0


	//----- nvinfo : EIATTR_CRS_STACK_SIZE
	.align		4
.L_29:
        /*0084*/ 	.byte	0x04, 0x1e
        /*0086*/ 	.short	(.L_31 - .L_30)
.L_30:
        /*0088*/ 	.word	0x00000000


	//----- nvinfo : EIATTR_CBANK_PARAM_SIZE
	.align		4
.L_31:
        /*008c*/ 	.byte	0x03, 0x19
        /*008e*/ 	.short	0x0028


	//----- nvinfo : EIATTR_PARAM_CBANK
	.align		4
        /*0090*/ 	.byte	0x04, 0x0a
        /*0092*/ 	.short	(.L_33 - .L_32)
	.align		4
.L_32:
        /*0094*/ 	.word	index@(.nv.constant0._Z10ntt_kernelPyPiiiyy)
        /*0098*/ 	.short	0x0380
        /*009a*/ 	.short	0x0028


	//----- nvinfo : EIATTR_SW_WAR
	.align		4
.L_33:
        /*009c*/ 	.byte	0x04, 0x36
        /*009e*/ 	.short	(.L_35 - .L_34)
.L_34:
        /*00a0*/ 	.word	0x00000008
.L_35:


//--------------------- .nv.info._Z19bit_reverse_indicesPii --------------------------
	.section	.nv.info._Z19bit_reverse_indicesPii,"",@"SHT_CUDA_INFO"
	.sectionflags	@""
	.align	4


	//----- nvinfo : EIATTR_CUDA_API_VERSION
	.align		4
        /*0000*/ 	.byte	0x04, 0x37
        /*0002*/ 	.short	(.L_37 - .L_36)
.L_36:
        /*0004*/ 	.word	0x00000082


	//----- nvinfo : EIATTR_KPARAM_INFO
	.align		4
.L_37:
        /*0008*/ 	.byte	0x04, 0x17
        /*000a*/ 	.short	(.L_39 - .L_38)
.L_38:
        /*000c*/ 	.word	0x00000000
        /*0010*/ 	.short	0x0001
        /*0012*/ 	.short	0x0008
        /*0014*/ 	.byte	0x00, 0xf0, 0x11, 0x00


	//----- nvinfo : EIATTR_KPARAM_INFO
	.align		4
.L_39:
        /*0018*/ 	.byte	0x04, 0x17
        /*001a*/ 	.short	(.L_41 - .L_40)
.L_40:
        /*001c*/ 	.word	0x00000000
        /*0020*/ 	.short	0x0000
        /*0022*/ 	.short	0x0000
        /*0024*/ 	.byte	0x00, 0xf5, 0x21, 0x00


	//----- nvinfo : EIATTR_SPARSE_MMA_MASK
	.align		4
.L_41:
        /*0028*/ 	.byte	0x03, 0x50
        /*002a*/ 	.short	0x0000


	//----- nvinfo : EIATTR_MAXREG_COUNT
	.align		4
        /*002c*/ 	.byte	0x03, 0x1b
        /*002e*/ 	.short	0x00ff


	//----- nvinfo : EIATTR_MERCURY_ISA_VERSION
	.align		4
        /*0030*/ 	.byte	0x03, 0x5f
        /*0032*/ 	.short	0x0101


	//----- nvinfo : EIATTR_VRC_CTA_INIT_COUNT
	.align		4
        /*0034*/ 	.byte	0x02, 0x4a
	.zero		1
	.zero		1


	//----- nvinfo : EIATTR_EXIT_INSTR_OFFSETS
	.align		4
        /*0038*/ 	.byte	0x04, 0x1c
        /*003a*/ 	.short	(.L_43 - .L_42)


	//   ....[0]....
.L_42:
        /*003c*/ 	.word	0x00000070


	//   ....[1]....
        /*0040*/ 	.word	0x00000a00


	//----- nvinfo : EIATTR_CBANK_PARAM_SIZE
	.align		4
.L_43:
        /*0044*/ 	.byte	0x03, 0x19
        /*0046*/ 	.short	0x000c


	//----- nvinfo : EIATTR_PARAM_CBANK
	.align		4
        /*0048*/ 	.byte	0x04, 0x0a
        /*004a*/ 	.short	(.L_45 - .L_44)
	.align		4
.L_44:
        /*004c*/ 	.word	index@(.nv.constant0._Z19bit_reverse_indicesPii)
        /*0050*/ 	.short	0x0380
        /*0052*/ 	.short	0x000c


	//----- nvinfo : EIATTR_SW_WAR
	.align		4
.L_45:
        /*0054*/ 	.byte	0x04, 0x36
        /*0056*/ 	.short	(.L_47 - .L_46)
.L_46:
        /*0058*/ 	.word	0x00000008
.L_47:


//--------------------- .nv.callgraph             --------------------------
	.section	.nv.callgraph,"",@"SHT_CUDA_CALLGRAPH"
	.align	4
	.sectionentsize	8
	.align		4
        /*0000*/ 	.word	0x00000000
	.align		4
        /*0004*/ 	.word	0xffffffff
	.align		4
        /*0008*/ 	.word	0x00000000
	.align		4
        /*000c*/ 	.word	0xfffffffe
	.align		4
        /*0010*/ 	.word	0x00000000
	.align		4
        /*0014*/ 	.word	0xfffffffd
	.align		4
        /*0018*/ 	.word	0x00000000
	.align		4
        /*001c*/ 	.word	0xfffffffc


//--------------------- .text._Z10ntt_kernelPyPiiiyy --------------------------
	.section	.text._Z10ntt_kernelPyPiiiyy,"ax",@progbits
	.align	128
        .global         _Z10ntt_kernelPyPiiiyy
        .type           _Z10ntt_kernelPyPiiiyy,@function
        .size           _Z10ntt_kernelPyPiiiyy,(.L_x_20 - _Z10ntt_kernelPyPiiiyy)
        .other          _Z10ntt_kernelPyPiiiyy,@"STO_CUDA_ENTRY STV_DEFAULT"
_Z10ntt_kernelPyPiiiyy:
.text._Z10ntt_kernelPyPiiiyy:
[----:B------:R-:W-:Y:S08]  /*0000*/  LDC R1, c[0x0][0x37c] ;  /* 0x0000df00ff017b82 */ /* 0x000ff00000000800 */
[----:B------:R-:W0:Y:S01]  /*0010*/  LDC R0, c[0x0][0x394] ;  /* 0x0000e500ff007b82 */ /* 0x000e220000000800 */
[----:B------:R-:W1:Y:S07]  /*0020*/  S2R R6, SR_TID.X ;  /* 0x0000000000067919 */ /* 0x000e6e0000002100 */
[----:B------:R-:W1:Y:S08]  /*0030*/  S2UR UR4, SR_CTAID.X ;  /* 0x00000000000479c3 */ /* 0x000e700000002500 */
[----:B------:R-:W1:Y:S01]  /*0040*/  LDC R5, c[0x0][0x360] ;  /* 0x0000d800ff057b82 */ /* 0x000e620000000800 */
[----:B0-----:R-:W-:-:S04]  /*0050*/  SHF.R.S32.HI R0, RZ, 0x1, R0 ;  /* 0x00000001ff007819 */ /* 0x001fc80000011400 */
[----:B------:R-:W-:-:S04]  /*0060*/  IABS R8, R0 ;  /* 0x0000000000087213 */ /* 0x000fc80000000000 */
[----:B------:R-:W0:Y:S01]  /*0070*/  I2F.RP R4, R8 ;  /* 0x0000000800047306 */ /* 0x000e220000209400 */
[----:B-1----:R-:W-:Y:S01]  /*0080*/  IMAD R5, R5, UR4, R6 ;  /* 0x0000000405057c24 */ /* 0x002fe2000f8e0206 */
[----:B------:R-:W-:Y:S01]  /*0090*/  IABS R6, R0 ;  /* 0x0000000000067213 */ /* 0x000fe20000000000 */
[----:B------:R-:W1:Y:S05]  /*00a0*/  LDCU UR4, c[0x0][0x390] ;  /* 0x00007200ff0477ac */ /* 0x000e6a0008000800 */
[----:B0-----:R-:W0:Y:S01]  /*00b0*/  MUFU.RCP R4, R4 ;  /* 0x0000000400047308 */ /* 0x001e220000001000 */
[----:B-1----:R-:W-:Y:S01]  /*00c0*/  ULEA.HI UR4, UR4, UR4, URZ, 0x1 ;  /* 0x0000000404047291 */ /* 0x002fe2000f8f08ff */
[----:B0-----:R-:W-:Y:S01]  /*00d0*/  VIADD R2, R4, 0xffffffe ;  /* 0x0ffffffe04027836 */ /* 0x001fe20000000000 */
[----:B------:R-:W-:-:S02]  /*00e0*/  IABS R4, R5 ;  /* 0x0000000500047213 */ /* 0x000fc40000000000 */
[----:B------:R-:W-:-:S03]  /*00f0*/  USHF.R.S32.HI UR4, URZ, 0x1, UR4 ;  /* 0x00000001ff047899 */ /* 0x000fc60008011404 */
[----:B------:R0:W1:Y:S02]  /*0100*/  F2I.FTZ.U32.TRUNC.NTZ R3, R2 ;  /* 0x0000000200037305 */ /* 0x000064000021f000 */
[----:B0-----:R-:W-:Y:S02]  /*0110*/  IMAD.MOV.U32 R2, RZ, RZ, RZ ;  /* 0x000000ffff027224 */ /* 0x001fe400078e00ff */
[----:B-1----:R-:W-:-:S04]  /*0120*/  IMAD.MOV R7, RZ, RZ, -R3 ;  /* 0x000000ffff077224 */ /* 0x002fc800078e0a03 */
[----:B------:R-:W-:-:S04]  /*0130*/  IMAD R7, R7, R8, RZ ;  /* 0x0000000807077224 */ /* 0x000fc800078e02ff */
[----:B------:R-:W-:-:S04]  /*0140*/  IMAD.HI.U32 R3, R3, R7, R2 ;  /* 0x0000000703037227 */ /* 0x000fc800078e0002 */
[----:B------:R-:W-:Y:S02]  /*0150*/  IMAD.MOV R7, RZ, RZ, -R6 ;  /* 0x000000ffff077224 */ /* 0x000fe400078e0a06 */
[----:B------:R-:W-:-:S04]  /*0160*/  IMAD.HI.U32 R2, R3, R4, RZ ;  /* 0x0000000403027227 */ /* 0x000fc800078e00ff */
[----:B------:R-:W-:-:S05]  /*0170*/  IMAD R3, R2, R7, R4 ;  /* 0x0000000702037224 */ /* 0x000fca00078e0204 */
[----:B------:R-:W-:-:S13]  /*0180*/  ISETP.GT.U32.AND P2, PT, R8, R3, PT ;  /* 0x000000030800720c */ /* 0x000fda0003f44070 */
[----:B------:R-:W-:Y:S02]  /*0190*/  @!P2 IMAD.IADD R3, R3, 0x1, -R8 ;  /* 0x000000010303a824 */ /* 0x000fe400078e0a08 */
[----:B------:R-:W-:Y:S01]  /*01a0*/  @!P2 VIADD R2, R2, 0x1 ;  /* 0x000000010202a836 */ /* 0x000fe20000000000 */
[----:B------:R-:W-:Y:S02]  /*01b0*/  ISETP.NE.AND P2, PT, R0, RZ, PT ;  /* 0x000000ff0000720c */ /* 0x000fe40003f45270 */
[----:B------:R-:W-:Y:S02]  /*01c0*/  ISETP.GE.U32.AND P1, PT, R3, R8, PT ;  /* 0x000000080300720c */ /* 0x000fe40003f26070 */
[----:B------:R-:W-:-:S04]  /*01d0*/  LOP3.LUT R3, R5, R0, RZ, 0x3c, !PT ;  /* 0x0000000005037212 */ /* 0x000fc800078e3cff */
[----:B------:R-:W-:-:S07]  /*01e0*/  ISETP.GE.AND P0, PT, R3, RZ, PT ;  /* 0x000000ff0300720c */ /* 0x000fce0003f06270 */
[----:B------:R-:W-:Y:S01]  /*01f0*/  @P1 VIADD R2, R2, 0x1 ;  /* 0x0000000102021836 */ /* 0x000fe20000000000 */
[----:B------:R-:W-:-:S05]  /*0200*/  ISETP.GE.AND P1, PT, R5, UR4, PT ;  /* 0x0000000405007c0c */ /* 0x000fca000bf26270 */
[----:B------:R-:W-:Y:S01]  /*0210*/  @!P0 IMAD.MOV R2, RZ, RZ, -R2 ;  /* 0x000000ffff028224 */ /* 0x000fe200078e0a02 */
[----:B------:R-:W-:-:S05]  /*0220*/  @!P2 LOP3.LUT R2, RZ, R0, RZ, 0x33, !PT ;  /* 0x00000000ff02a212 */ /* 0x000fca00078e33ff */
[----:B------:R-:W-:Y:S02]  /*0230*/  IMAD.MOV R3, RZ, RZ, -R2 ;  /* 0x000000ffff037224 */ /* 0x000fe400078e0a02 */
[----:B------:R-:W-:Y:S05]  /*0240*/  @P1 EXIT ;  /* 0x000000000000194d */ /* 0x000fea0003800000 */
[----:B------:R-:W-:Y:S01]  /*0250*/  IMAD R3, R0, R3, R5 ;  /* 0x0000000300037224 */ /* 0x000fe200078e0205 */
[----:B------:R-:W0:Y:S01]  /*0260*/  LDCU.64 UR6, c[0x0][0x358] ;  /* 0x00006b00ff0677ac */ /* 0x000e220008000a00 */
[----:B------:R-:W-:Y:S01]  /*0270*/  BSSY.RECONVERGENT B0, `(.L_x_0) ;  /* 0x00000f8000007945 */ /* 0x000fe20003800200 */
[----:B------:R-:W-:Y:S02]  /*0280*/  IMAD.MOV.U32 R4, RZ, RZ, 0x1 ;  /* 0x00000001ff047424 */ /* 0x000fe400078e00ff */
[----:B------:R-:W-:Y:S01]  /*0290*/  ISETP.NE.AND P0, PT, R3, RZ, PT ;  /* 0x000000ff0300720c */ /* 0x000fe20003f05270 */
[----:B------:R-:W-:-:S12]  /*02a0*/  IMAD.MOV.U32 R5, RZ, RZ, RZ ;  /* 0x000000ffff057224 */ /* 0x000fd800078e00ff */
[----:B------:R-:W-:Y:S05]  /*02b0*/  @!P0 BRA `(.L_x_1) ;  /* 0x0000000c00cc8947 */ /* 0x000fea0003800000 */
[----:B------:R-:W1:Y:S01]  /*02c0*/  LDC.64 R8, c[0x0][0x3a0] ;  /* 0x0000e800ff087b82 */ /* 0x000e620000000a00 */
[----:B------:R-:W-:Y:S01]  /*02d0*/  UMOV UR4, 0x4321 ;  /* 0x0000432100047882 */ /* 0x000fe20000000000 */
[--C-:B------:R-:W-:Y:S01]  /*02e0*/  SHF.R.S32.HI R10, RZ, 0x1f, R3.reuse ;  /* 0x0000001fff0a7819 */ /* 0x100fe20000011403 */
[----:B------:R-:W-:Y:S01]  /*02f0*/  IMAD.MOV.U32 R11, RZ, RZ, R3 ;  /* 0x000000ffff0b7224 */ /* 0x000fe200078e0003 */
[C---:B-1----:R-:W-:Y:S02]  /*0300*/  ISETP.GE.U32.AND P0, PT, R8.reuse, RZ, PT ;  /* 0x000000ff0800720c */ /* 0x042fe40003f06070 */
[----:B------:R-:W-:Y:S02]  /*0310*/  ISETP.GT.U32.AND P2, PT, R8, RZ, PT ;  /* 0x000000ff0800720c */ /* 0x000fe40003f44070 */
[C---:B------:R-:W-:Y:S02]  /*0320*/  ISETP.GE.U32.AND.EX P0, PT, R9.reuse, 0x1, PT, P0 ;  /* 0x000000010900780c */ /* 0x040fe40003f06100 */
[----:B------:R-:W-:-:S02]  /*0330*/  ISETP.GT.U32.AND.EX P2, PT, R9, 0x1, PT, P2 ;  /* 0x000000010900780c */ /* 0x000fc40003f44120 */
[C---:B------:R-:W-:Y:S02]  /*0340*/  SEL R7, R9.reuse, R8, P0 ;  /* 0x0000000809077207 */ /* 0x040fe40000000000 */
[----:B------:R-:W-:Y:S02]  /*0350*/  SEL R5, R9, RZ, !P0 ;  /* 0x000000ff09057207 */ /* 0x000fe40004000000 */
[----:B------:R-:W1:Y:S01]  /*0360*/  FLO.U32 R4, R7 ;  /* 0x0000000700047300 */ /* 0x000e6200000e0000 */
[----:B------:R-:W-:Y:S02]  /*0370*/  ISETP.NE.U32.AND P1, PT, R7, RZ, PT ;  /* 0x000000ff0700720c */ /* 0x000fe40003f25070 */
[----:B------:R-:W-:Y:S02]  /*0380*/  SEL R15, R8, RZ, P2 ;  /* 0x000000ff080f7207 */ /* 0x000fe40001000000 */
[----:B------:R-:W-:Y:S01]  /*0390*/  ISETP.NE.AND.EX P1, PT, R5, RZ, PT, P1 ;  /* 0x000000ff0500720c */ /* 0x000fe20003f25310 */
[----:B------:R-:W-:Y:S01]  /*03a0*/  IMAD.MOV.U32 R5, RZ, RZ, 0x4b800000 ;  /* 0x4b800000ff057424 */ /* 0x000fe200078e00ff */
[----:B-1----:R-:W-:-:S04]  /*03b0*/  IADD3 R4, PT, PT, -R4, 0x1f, RZ ;  /* 0x0000001f04047810 */ /* 0x002fc80007ffe1ff */
[----:B------:R-:W-:Y:S01]  /*03c0*/  SEL R6, R4, 0x20, P1 ;  /* 0x0000002004067807 */ /* 0x000fe20000800000 */
[----:B------:R-:W-:Y:S01]  /*03d0*/  IMAD.U32 R4, RZ, RZ, UR4 ;  /* 0x00000004ff047e24 */ /* 0x000fe2000f8e00ff */
[----:B------:R-:W1:Y:S02]  /*03e0*/  LDCU.64 UR4, c[0x0][0x398] ;  /* 0x00007300ff0477ac */ /* 0x000e640008000a00 */
[----:B------:R-:W-:Y:S01]  /*03f0*/  SHF.L.W.U32.HI R7, R15, R6, R7 ;  /* 0x000000060f077219 */ /* 0x000fe20000010e07 */
[C---:B------:R-:W-:Y:S01]  /*0400*/  VIADD R9, R6.reuse, 0x60 ;  /* 0x0000006006097836 */ /* 0x040fe20000000000 */
[C---:B------:R-:W-:Y:S01]  /*0410*/  LOP3.LUT R12, R6.reuse, 0x1f, RZ, 0xc0, !PT ;  /* 0x0000001f060c7812 */ /* 0x040fe200078ec0ff */
[----:B------:R-:W-:Y:S01]  /*0420*/  @P0 VIADD R9, R6, 0x40 ;  /* 0x0000004006090836 */ /* 0x000fe20000000000 */
[----:B------:R-:W-:-:S04]  /*0430*/  PRMT R4, R7, R4, 0x3f ;  /* 0x0000003f07047416 */ /* 0x000fc80000000004 */
[C---:B------:R-:W-:Y:S02]  /*0440*/  FSETP.GEU.AND P2, PT, |R4|.reuse, 1.175494350822287508e-38, PT ;  /* 0x008000000400780b */ /* 0x040fe40003f4e200 */
[----:B------:R-:W-:Y:S02]  /*0450*/  FSETP.GT.AND P1, PT, |R4|, 8.50705917302346158658e+37, PT ;  /* 0x7e8000000400780b */ /* 0x000fe40003f24200 */
[----:B------:R-:W-:Y:S02]  /*0460*/  FSEL R5, R5, 1, !P2 ;  /* 0x3f80000005057808 */ /* 0x000fe40005000000 */
[----:B------:R-:W-:Y:S02]  /*0470*/  LOP3.LUT R16, R9, 0x40, RZ, 0xc0, !PT ;  /* 0x0000004009107812 */ /* 0x000fe400078ec0ff */
[----:B------:R-:W-:Y:S01]  /*0480*/  FSEL R5, R5, 0.25, !P1 ;  /* 0x3e80000005057808 */ /* 0x000fe20004800000 */
[----:B-1----:R-:W-:Y:S01]  /*0490*/  IMAD.U32 R22, RZ, RZ, UR4 ;  /* 0x00000004ff167e24 */ /* 0x002fe2000f8e00ff */
[----:B------:R-:W-:Y:S01]  /*04a0*/  LOP3.LUT R17, R9, 0x20, RZ, 0xc0, !PT ;  /* 0x0000002009117812 */ /* 0x000fe200078ec0ff */
[----:B------:R-:W-:-:S02]  /*04b0*/  IMAD.U32 R27, RZ, RZ, UR5 ;  /* 0x00000005ff1b7e24 */ /* 0x000fc4000f8e00ff */
[----:B------:R-:W-:Y:S01]  /*04c0*/  FMUL R13, R4, R5 ;  /* 0x00000005040d7220 */ /* 0x000fe20000400000 */
[----:B------:R-:W-:-:S03]  /*04d0*/  IMAD.MOV.U32 R4, RZ, RZ, 0x1 ;  /* 0x00000001ff047424 */ /* 0x000fc600078e00ff */
[----:B------:R1:W2:Y:S02]  /*04e0*/  MUFU.RCP R8, R13 ;  /* 0x0000000d00087308 */ /* 0x0002a40000001000 */
[----:B-1----:R-:W-:Y:S01]  /*04f0*/  SHF.L.U32 R13, R15, R12, RZ ;  /* 0x0000000c0f0d7219 */ /* 0x002fe200000006ff */
[----:B--2---:R-:W-:Y:S01]  /*0500*/  FMUL R8, R5, R8 ;  /* 0x0000000805087220 */ /* 0x004fe20000400000 */
[----:B------:R-:W-:-:S07]  /*0510*/  IMAD.MOV.U32 R5, RZ, RZ, RZ ;  /* 0x000000ffff057224 */ /* 0x000fce00078e00ff */
.L_x_6:
[----:B------:R-:W-:Y:S01]  /*0520*/  LOP3.LUT R14, R11, 0x1, RZ, 0xc0, !PT ;  /* 0x000000010b0e7812 */ /* 0x000fe200078ec0ff */
[----:B------:R-:W-:Y:S03]  /*0530*/  BSSY.RECONVERGENT B1, `(.L_x_2) ;  /* 0x0000065000017945 */ /* 0x000fe60003800200 */
[----:B------:R-:W-:-:S04]  /*0540*/  ISETP.NE.U32.AND P0, PT, R14, 0x1, PT ;  /* 0x000000010e00780c */ /* 0x000fc80003f05070 */
[----:B------:R-:W-:-:S13]  /*0550*/  ISETP.NE.U32.AND.EX P0, PT, RZ, RZ, PT, P0 ;  /* 0x000000ffff00720c */ /* 0x000fda0003f05100 */
[----:B------:R-:W-:Y:S05]  /*0560*/  @P0 BRA `(.L_x_3) ;  /* 0x0000000400840947 */ /* 0x000fea0003800000 */
[----:B------:R-:W-:Y:S01]  /*0570*/  LEA R21, R8, 0xfffffe00, 0x9 ;  /* 0xfffffe0008157811 */ /* 0x000fe200078e48ff */
[----:B------:R-:W-:Y:S01]  /*0580*/  IMAD.MOV.U32 R14, RZ, RZ, RZ ;  /* 0x000000ffff0e7224 */ /* 0x000fe200078e00ff */
[----:B------:R-:W-:Y:S01]  /*0590*/  UMOV UR4, URZ ;  /* 0x000000ff00047c82 */ /* 0x000fe20008000000 */
[----:B------:R-:W-:Y:S02]  /*05a0*/  IMAD.MOV.U32 R15, RZ, RZ, R13 ;  /* 0x000000ffff0f7224 */ /* 0x000fe400078e000d */
[----:B------:R-:W-:-:S04]  /*05b0*/  IMAD.WIDE.U32 R24, R4, R22, RZ ;  /* 0x0000001604187225 */ /* 0x000fc800078e00ff */
[----:B------:R-:W-:-:S04]  /*05c0*/  IMAD.HI.U32 R18, P0, R21, R13, R14 ;  /* 0x0000000d15127227 */ /* 0x000fc8000780000e */
[----:B------:R-:W-:Y:S02]  /*05d0*/  IMAD.X R19, RZ, RZ, RZ, P0 ;  /* 0x000000ffff137224 */ /* 0x000fe400000e06ff */
[----:B------:R-:W-:Y:S02]  /*05e0*/  IMAD.MOV.U32 R14, RZ, RZ, 0x0 ;  /* 0x00000000ff0e7424 */ /* 0x000fe400078e00ff */
[----:B------:R-:W-:-:S04]  /*05f0*/  IMAD.WIDE.U32 R18, R7, R21, R18 ;  /* 0x0000001507127225 */ /* 0x000fc800078e0012 */
[----:B------:R-:W-:Y:S01]  /*0600*/  IMAD.MOV.U32 R15, RZ, RZ, -0x80000000 ;  /* 0x80000000ff0f7424 */ /* 0x000fe200078e00ff */
[----:B------:R-:W-:Y:S01]  /*0610*/  IADD3 R23, P1, PT, RZ, -R18, RZ ;  /* 0x80000012ff177210 */ /* 0x000fe20007f3e0ff */
[----:B------:R-:W-:-:S04]  /*0620*/  IMAD.MOV R18, RZ, RZ, -R7 ;  /* 0x000000ffff127224 */ /* 0x000fc800078e0a07 */
[----:B------:R-:W-:-:S04]  /*0630*/  IMAD.HI.U32 R14, P0, R21, R23, R14 ;  /* 0x00000017150e7227 */ /* 0x000fc8000780000e */
[----:B------:R-:W-:Y:S01]  /*0640*/  IMAD.X R19, R18, 0x1, ~R19, P1 ;  /* 0x0000000112137824 */ /* 0x000fe200008e0e13 */
[----:B------:R-:W-:Y:S02]  /*0650*/  SEL R15, RZ, 0x1, !P0 ;  /* 0x00000001ff0f7807 */ /* 0x000fe40004000000 */
[----:B------:R-:W-:Y:S01]  /*0660*/  ISETP.GT.U32.AND P0, PT, R23, -0x1, PT ;  /* 0xffffffff1700780c */ /* 0x000fe20003f04070 */
[----:B------:R-:W-:-:S03]  /*0670*/  IMAD.WIDE.U32 R14, R21, R19, R14 ;  /* 0x00000013150e7225 */ /* 0x000fc600078e000e */
[----:B------:R-:W-:Y:S02]  /*0680*/  ISETP.GT.AND.EX P0, PT, R19, -0x1, PT, P0 ;  /* 0xffffffff1300780c */ /* 0x000fe40003f04300 */
[----:B------:R-:W-:Y:S02]  /*0690*/  IADD3 RZ, P1, PT, R14, R23, RZ ;  /* 0x000000170eff7210 */ /* 0x000fe40007f3e0ff */
[----:B------:R-:W-:Y:S02]  /*06a0*/  SHF.R.U32.HI R14, RZ, 0x1f, R19 ;  /* 0x0000001fff0e7819 */ /* 0x000fe40000011613 */
[----:B------:R-:W-:Y:S02]  /*06b0*/  SEL R21, R21, RZ, P0 ;  /* 0x000000ff15157207 */ /* 0x000fe40000000000 */
[----:B------:R-:W-:Y:S01]  /*06c0*/  IADD3.X R18, P1, PT, R15, R19, RZ, P1, !PT ;  /* 0x000000130f127210 */ /* 0x000fe20000f3e4ff */
[----:B------:R-:W-:Y:S01]  /*06d0*/  IMAD.MOV.U32 R19, RZ, RZ, RZ ;  /* 0x000000ffff137224 */ /* 0x000fe200078e00ff */
[----:B------:R-:W-:-:S02]  /*06e0*/  LOP3.LUT R14, R14, 0x1, RZ, 0x3c, !PT ;  /* 0x000000010e0e7812 */ /* 0x000fc400078e3cff */
[----:B------:R-:W-:Y:S02]  /*06f0*/  IADD3 R18, P0, PT, R21, R18, RZ ;  /* 0x0000001215127210 */ /* 0x000fe40007f1e0ff */
[----:B------:R-:W-:-:S05]  /*0700*/  SEL R15, RZ, 0x1, !P1 ;  /* 0x00000001ff0f7807 */ /* 0x000fca0004800000 */
[----:B------:R-:W-:-:S05]  /*0710*/  IMAD.X R14, R14, 0x1, R15, P0 ;  /* 0x000000010e0e7824 */ /* 0x000fca00000e060f */
[----:B------:R-:W-:Y:S01]  /*0720*/  ISETP.NE.AND P0, PT, R14, 0x2, PT ;  /* 0x000000020e00780c */ /* 0x000fe20003f05270 */
[----:B------:R-:W-:-:S03]  /*0730*/  IMAD.WIDE.U32 R14, R5, R22, RZ ;  /* 0x00000016050e7225 */ /* 0x000fc600078e00ff */
[----:B------:R-:W-:Y:S01]  /*0740*/  SEL R26, R18, 0xffffffff, P0 ;  /* 0xffffffff121a7807 */ /* 0x000fe20000000000 */
[----:B------:R-:W-:-:S03]  /*0750*/  IMAD.WIDE.U32 R14, P1, R27, R4, R14 ;  /* 0x000000041b0e7225 */ /* 0x000fc6000782000e */
[C---:B------:R-:W-:Y:S01]  /*0760*/  VIMNMX.U32 R4, PT, PT, R26.reuse, -0x2, PT ;  /* 0xfffffffe1a047848 */ /* 0x040fe20003fe0000 */
[----:B------:R-:W-:-:S04]  /*0770*/  IMAD.HI.U32 R18, R26, R13, RZ ;  /* 0x0000000d1a127227 */ /* 0x000fc800078e00ff */
[----:B------:R-:W-:Y:S02]  /*0780*/  IMAD.X R21, RZ, RZ, RZ, P1 ;  /* 0x000000ffff157224 */ /* 0x000fe400008e06ff */
[----:B------:R-:W-:-:S04]  /*0790*/  IMAD.WIDE.U32 R18, R7, R26, R18 ;  /* 0x0000001a07127225 */ /* 0x000fc800078e0012 */
[----:B------:R-:W-:Y:S01]  /*07a0*/  IMAD.MOV.U32 R20, RZ, RZ, R15 ;  /* 0x000000ffff147224 */ /* 0x000fe200078e000f */
[----:B------:R-:W-:-:S04]  /*07b0*/  IADD3 RZ, P0, PT, R13, R18, RZ ;  /* 0x000000120dff7210 */ /* 0x000fc80007f1e0ff */
[----:B------:R-:W-:Y:S02]  /*07c0*/  IADD3.X RZ, P0, PT, R7, R19, RZ, P0, !PT ;  /* 0x0000001307ff7210 */ /* 0x000fe4000071e4ff */
[----:B------:R-:W-:Y:S02]  /*07d0*/  IADD3 R19, P1, PT, R25, R14, RZ ;  /* 0x0000000e19137210 */ /* 0x000fe40007f3e0ff */
[C---:B------:R-:W-:Y:S02]  /*07e0*/  SHF.L.U32 R14, R24.reuse, R12, RZ ;  /* 0x0000000c180e7219 */ /* 0x040fe400000006ff */
[----:B------:R-:W-:Y:S01]  /*07f0*/  SHF.L.W.U32.HI R24, R24, R6, R19 ;  /* 0x0000000618187219 */ /* 0x000fe20000010e13 */
[----:B------:R-:W-:-:S05]  /*0800*/  IMAD.WIDE.U32.X R20, R27, R5, R20, P1 ;  /* 0x000000051b147225 */ /* 0x000fca00008e0414 */
[-C--:B------:R-:W-:Y:S01]  /*0810*/  SHF.L.W.U32.HI R18, R20, R6.reuse, R21 ;  /* 0x0000000614127219 */ /* 0x080fe20000010e15 */
[----:B------:R-:W-:Y:S01]  /*0820*/  @!P0 VIADD R26, R4, 0x1 ;  /* 0x00000001041a8836 */ /* 0x000fe20000000000 */
[-C--:B------:R-:W-:Y:S02]  /*0830*/  SHF.L.W.U32.HI R15, R19, R6.reuse, R20 ;  /* 0x00000006130f7219 */ /* 0x080fe40000010e14 */
[----:B------:R-:W-:-:S07]  /*0840*/  SHF.L.W.U32.HI R21, R21, R6, RZ ;  /* 0x0000000615157219 */ /* 0x000fce0000010eff */
.L_x_4:
[----:B------:R-:W-:Y:S01]  /*0850*/  IADD3 RZ, P0, PT, -R13, R15, RZ ;  /* 0x0000000f0dff7210 */ /* 0x000fe20007f1e1ff */
[----:B------:R-:W-:Y:S01]  /*0860*/  IMAD.MOV.U32 R4, RZ, RZ, RZ ;  /* 0x000000ffff047224 */ /* 0x000fe200078e00ff */
[----:B------:R-:W-:Y:S01]  /*0870*/  PLOP3.LUT P2, PT, PT, PT, PT, 0x8, 0x80 ;  /* 0x000000000080781c */ /* 0x000fe20003f4e170 */
[----:B------:R-:W-:Y:S01]  /*0880*/  UMOV UR5, URZ ;  /* 0x000000ff00057c82 */ /* 0x000fe20008000000 */
[----:B------:R-:W-:Y:S01]  /*0890*/  IADD3.X RZ, P0, PT, ~R7, R18, RZ, P0, !PT ;  /* 0x0000001207ff7210 */ /* 0x000fe2000071e5ff */
[----:B------:R-:W-:-:S03]  /*08a0*/  UIADD3 UR4, UPT, UPT, UR4, 0x20, URZ ;  /* 0x0000002004047890 */ /* 0x000fc6000fffe0ff */
[----:B------:R-:W-:-:S03]  /*08b0*/  IADD3.X R5, PT, PT, R21, 0x1, RZ, P0, !PT ;  /* 0x0000000115057810 */ /* 0x000fc600007fe4ff */
[----:B------:R-:W-:-:S05]  /*08c0*/  IMAD.HI.U32 R4, R21, R26, R4 ;  /* 0x0000001a15047227 */ /* 0x000fca00078e0004 */
[----:B------:R-:W-:-:S04]  /*08d0*/  ISETP.GE.U32.AND P0, PT, R4, R21, PT ;  /* 0x000000150400720c */ /* 0x000fc80003f06070 */
[----:B------:R-:W-:-:S05]  /*08e0*/  SEL R20, R4, 0xffffffff, P0 ;  /* 0xffffffff04147807 */ /* 0x000fca0000000000 */
[----:B------:R-:W-:-:S04]  /*08f0*/  IMAD.WIDE.U32 R4, R20, R13, RZ ;  /* 0x0000000d14047225 */ /* 0x000fc800078e00ff */
[----:B------:R-:W-:Y:S02]  /*0900*/  IMAD.MOV.U32 R4, RZ, RZ, R5 ;  /* 0x000000ffff047224 */ /* 0x000fe400078e0005 */
[-C--:B------:R-:W-:Y:S02]  /*0910*/  IMAD R28, R13, R20.reuse, RZ ;  /* 0x000000140d1c7224 */ /* 0x080fe400078e02ff */
[----:B------:R-:W-:Y:S02]  /*0920*/  IMAD.MOV.U32 R5, RZ, RZ, RZ ;  /* 0x000000ffff057224 */ /* 0x000fe400078e00ff */
[----:B------:R-:W-:Y:S01]  /*0930*/  IMAD.WIDE.U32 R4, R7, R20, R4 ;  /* 0x0000001407047225 */ /* 0x000fe200078e0004 */
[----:B------:R-:W-:-:S04]  /*0940*/  IADD3 R20, P0, PT, -R28, R15, RZ ;  /* 0x0000000f1c147210 */ /* 0x000fc80007f1e1ff */
[----:B------:R-:W-:-:S04]  /*0950*/  IADD3.X R4, P0, PT, R18, ~R4, RZ, P0, !PT ;  /* 0x8000000412047210 */ /* 0x000fc8000071e4ff */
[----:B------:R-:W-:-:S13]  /*0960*/  IADD3.X R5, P0, PT, R21, ~R5, RZ, P0, !PT ;  /* 0x8000000515057210 */ /* 0x000fda000071e4ff */
[----:B------:R-:W-:-:S04]  /*0970*/  @!P0 IADD3 R20, P1, PT, R13, R20, RZ ;  /* 0x000000140d148210 */ /* 0x000fc80007f3e0ff */
[----:B------:R-:W-:-:S04]  /*0980*/  @!P0 IADD3.X R4, P1, PT, R7, R4, RZ, P1, !PT ;  /* 0x0000000407048210 */ /* 0x000fc80000f3e4ff */
[----:B------:R-:W-:-:S04]  /*0990*/  @!P0 IADD3.X R5, P1, PT, RZ, R5, RZ, P1, !PT ;  /* 0x00000005ff058210 */ /* 0x000fc80000f3e4ff */
[----:B------:R-:W-:Y:S02]  /*09a0*/  @!P0 PLOP3.LUT P2, PT, P1, PT, PT, 0x8, 0x80 ;  /* 0x000000000080881c */ /* 0x000fe40000f4e170 */
[----:B------:R-:W-:-:S04]  /*09b0*/  IADD3 RZ, P0, PT, R14, -UR5, RZ ;  /* 0x800000050eff7c10 */ /* 0x000fc8000ff1e0ff */
[----:B------:R-:W-:Y:S01]  /*09c0*/  IADD3.X R15, P0, PT, R24, -0x1, RZ, P0, !PT ;  /* 0xffffffff180f7810 */ /* 0x000fe2000071e4ff */
[----:B------:R-:W-:-:S06]  /*09d0*/  IMAD.MOV.U32 R24, RZ, RZ, R14 ;  /* 0x000000ffff187224 */ /* 0x000fcc00078e000e */
[----:B------:R-:W-:-:S04]  /*09e0*/  @P2 IADD3 R20, P1, PT, R13, R20, RZ ;  /* 0x000000140d142210 */ /* 0x000fc80007f3e0ff */
[----:B------:R-:W-:Y:S02]  /*09f0*/  @P2 IADD3.X R4, P1, PT, R7, R4, RZ, P1, !PT ;  /* 0x0000000407042210 */ /* 0x000fe40000f3e4ff */
[----:B------:R-:W-:-:S03]  /*0a00*/  IADD3.X R18, P0, PT, R20, -0x1, RZ, P0, !PT ;  /* 0xffffffff14127810 */ /* 0x000fc6000071e4ff */
[----:B------:R-:W-:Y:S01]  /*0a10*/  @P2 IMAD.X R5, RZ, RZ, R5, P1 ;  /* 0x000000ffff052224 */ /* 0x000fe200008e0605 */
[----:B------:R-:W-:Y:S02]  /*0a20*/  IADD3.X R21, P0, PT, R4, -0x1, RZ, P0, !PT ;  /* 0xffffffff04157810 */ /* 0x000fe4000071e4ff */
[----:B------:R-:W-:Y:S02]  /*0a30*/  ISETP.LT.U32.AND P2, PT, R9, UR4, PT ;  /* 0x0000000409007c0c */ /* 0x000fe4000bf41070 */
[----:B------:R-:W-:-:S13]  /*0a40*/  IADD3.X RZ, P0, PT, R5, -0x1, RZ, P0, !PT ;  /* 0xffffffff05ff7810 */ /* 0x000fda000071e4ff */
[----:B------:R-:W-:Y:S01]  /*0a50*/  @!P0 IADD3 RZ, P1, PT, RZ, R14, RZ ;  /* 0x0000000effff8210 */ /* 0x000fe20007f3e0ff */
[----:B------:R-:W-:-:S03]  /*0a60*/  IMAD.MOV.U32 R14, RZ, RZ, RZ ;  /* 0x000000ffff0e7224 */ /* 0x000fc600078e00ff */
[----:B------:R-:W-:-:S04]  /*0a70*/  @!P0 IADD3.X R15, P1, PT, RZ, R15, RZ, P1, !PT ;  /* 0x0000000fff0f8210 */ /* 0x000fc80000f3e4ff */
[----:B------:R-:W-:-:S05]  /*0a80*/  @!P0 IADD3.X R18, P1, PT, R13, R18, RZ, P1, !PT ;  /* 0x000000120d128210 */ /* 0x000fca0000f3e4ff */
[----:B------:R-:W-:Y:S01]  /*0a90*/  @!P0 IMAD.X R21, R7, 0x1, R21, P1 ;  /* 0x0000000107158824 */ /* 0x000fe200008e0615 */
[----:B------:R-:W-:Y:S07]  /*0aa0*/  @!P2 BRA `(.L_x_4) ;  /* 0xfffffffc0068a947 */ /* 0x000fee000383ffff */
[----:B------:R-:W-:Y:S02]  /*0ab0*/  ISETP.NE.AND P1, PT, R16, RZ, PT ;  /* 0x000000ff1000720c */ /* 0x000fe40003f25270 */
[----:B------:R-:W-:Y:S02]  /*0ac0*/  ISETP.NE.AND P2, PT, R17, RZ, PT ;  /* 0x000000ff1100720c */ /* 0x000fe40003f45270 */
[-C--:B------:R-:W-:Y:S02]  /*0ad0*/  SHF.R.W.U32 R4, R15, R6.reuse, R18 ;  /* 0x000000060f047219 */ /* 0x080fe40000001e12 */
[-C--:B------:R-:W-:Y:S02]  /*0ae0*/  SHF.R.W.U32 R5, R18, R6.reuse, R21 ;  /* 0x0000000612057219 */ /* 0x080fe40000001e15 */
[-C--:B------:R-:W-:Y:S02]  /*0af0*/  SHF.R.W.U32 R15, R24, R6.reuse, R15 ;  /* 0x00000006180f7219 */ /* 0x080fe40000001e0f */
[----:B------:R-:W-:-:S02]  /*0b00*/  SHF.R.W.U32 R14, R21, R6, RZ ;  /* 0x00000006150e7219 */ /* 0x000fc40000001eff */
[----:B------:R-:W-:Y:S02]  /*0b10*/  SEL R18, R4, R5, !P2 ;  /* 0x0000000504127207 */ /* 0x000fe40005000000 */
[----:B------:R-:W-:Y:S02]  /*0b20*/  SEL R4, R15, R4, !P2 ;  /* 0x000000040f047207 */ /* 0x000fe40005000000 */
[----:B------:R-:W-:Y:S02]  /*0b30*/  ISETP.NE.AND P0, PT, R9, 0x80, PT ;  /* 0x000000800900780c */ /* 0x000fe40003f05270 */
[----:B------:R-:W-:Y:S02]  /*0b40*/  @P1 SEL R18, R14, RZ, !P2 ;  /* 0x000000ff0e121207 */ /* 0x000fe40005000000 */
[----:B------:R-:W-:Y:S02]  /*0b50*/  @P1 SEL R4, R5, R14, !P2 ;  /* 0x0000000e05041207 */ /* 0x000fe40005000000 */
[----:B------:R-:W-:-:S02]  /*0b60*/  SEL R5, R18, 0xffffffff, P0 ;  /* 0xffffffff12057807 */ /* 0x000fc40000000000 */
[----:B------:R-:W-:-:S07]  /*0b70*/  SEL R4, R4, 0xffffffff, P0 ;  /* 0xffffffff04047807 */ /* 0x000fce0000000000 */
.L_x_3:
[----:B0-----:R-:W-:Y:S05]  /*0b80*/  BSYNC.RECONVERGENT B1 ;  /* 0x0000000000017941 */ /* 0x001fea0003800200 */
.L_x_2:
        /* <DEDUP_REMOVED lines=21> */
[----:B------:R-:W-:Y:S02]  /*0ce0*/  IADD3.X R18, P1, PT, R15, R19, RZ, P1, !PT ;  /* 0x000000130f127210 */ /* 0x000fe40000f3e4ff */
[----:B------:R-:W-:-:S02]  /*0cf0*/  LOP3.LUT R14, R14, 0x1, RZ, 0x3c, !PT ;  /* 0x000000010e0e7812 */ /* 0x000fc400078e3cff */
[----:B------:R-:W-:Y:S01]  /*0d00*/  IADD3 R18, P0, PT, R21, R18, RZ ;  /* 0x0000001215127210 */ /* 0x000fe20007f1e0ff */
[----:B------:R-:W-:Y:S01]  /*0d10*/  IMAD.WIDE.U32 R20, R22, R22, RZ ;  /* 0x0000001616147225 */ /* 0x000fe200078e00ff */
[----:B------:R-:W-:-:S03]  /*0d20*/  SEL R15, RZ, 0x1, !P1 ;  /* 0x00000001ff0f7807 */ /* 0x000fc60004800000 */
[----:B------:R-:W-:-:S04]  /*0d30*/  IMAD.WIDE.U32 R24, P1, R22, R27, R24 ;  /* 0x0000001b16187225 */ /* 0x000fc80007820018 */
[----:B------:R-:W-:Y:S02]  /*0d40*/  IMAD.X R14, R14, 0x1, R15, P0 ;  /* 0x000000010e0e7824 */ /* 0x000fe400000e060f */
[----:B------:R-:W-:Y:S02]  /*0d50*/  IMAD.MOV.U32 R15, RZ, RZ, RZ ;  /* 0x000000ffff0f7224 */ /* 0x000fe400078e00ff */
[----:B------:R-:W-:Y:S01]  /*0d60*/  IMAD.X R23, RZ, RZ, RZ, P1 ;  /* 0x000000ffff177224 */ /* 0x000fe200008e06ff */
[----:B------:R-:W-:Y:S01]  /*0d70*/  ISETP.NE.AND P0, PT, R14, 0x2, PT ;  /* 0x000000020e00780c */ /* 0x000fe20003f05270 */
[----:B------:R-:W-:Y:S01]  /*0d80*/  IMAD.MOV.U32 R22, RZ, RZ, R25 ;  /* 0x000000ffff167224 */ /* 0x000fe200078e0019 */
[----:B------:R-:W-:Y:S02]  /*0d90*/  IADD3 R19, P1, PT, R21, R24, RZ ;  /* 0x0000001815137210 */ /* 0x000fe40007f3e0ff */
[----:B------:R-:W-:-:S04]  /*0da0*/  SEL R18, R18, 0xffffffff, P0 ;  /* 0xffffffff12127807 */ /* 0x000fc80000000000 */
[C---:B------:R-:W-:Y:S01]  /*0db0*/  VIMNMX.U32 R24, PT, PT, R18.reuse, -0x2, PT ;  /* 0xfffffffe12187848 */ /* 0x040fe20003fe0000 */
[----:B------:R-:W-:-:S04]  /*0dc0*/  IMAD.HI.U32 R14, R18, R13, RZ ;  /* 0x0000000d120e7227 */ /* 0x000fc800078e00ff */
[----:B------:R-:W-:-:S03]  /*0dd0*/  IMAD.WIDE.U32 R14, R7, R18, R14 ;  /* 0x00000012070e7225 */ /* 0x000fc600078e000e */
[----:B------:R-:W-:-:S04]  /*0de0*/  IADD3 RZ, P0, PT, R13, R14, RZ ;  /* 0x0000000e0dff7210 */ /* 0x000fc80007f1e0ff */
[----:B------:R-:W-:Y:S01]  /*0df0*/  IADD3.X RZ, P0, PT, R7, R15, RZ, P0, !PT ;  /* 0x0000000f07ff7210 */ /* 0x000fe2000071e4ff */
[----:B------:R-:W-:Y:S01]  /*0e00*/  IMAD.WIDE.U32.X R14, R27, R27, R22, P1 ;  /* 0x0000001b1b0e7225 */ /* 0x000fe200008e0416 */
[C---:B------:R-:W-:Y:S02]  /*0e10*/  SHF.L.U32 R22, R20.reuse, R12, RZ ;  /* 0x0000000c14167219 */ /* 0x040fe400000006ff */
[-C--:B------:R-:W-:Y:S02]  /*0e20*/  SHF.L.W.U32.HI R20, R20, R6.reuse, R19 ;  /* 0x0000000614147219 */ /* 0x080fe40000010e13 */
[-C--:B------:R-:W-:Y:S02]  /*0e30*/  SHF.L.W.U32.HI R19, R19, R6.reuse, R14 ;  /* 0x0000000613137219 */ /* 0x080fe40000010e0e */
[-C--:B------:R-:W-:Y:S02]  /*0e40*/  SHF.L.W.U32.HI R21, R14, R6.reuse, R15 ;  /* 0x000000060e157219 */ /* 0x080fe40000010e0f */
[----:B------:R-:W-:-:S03]  /*0e50*/  SHF.L.W.U32.HI R23, R15, R6, RZ ;  /* 0x000000060f177219 */ /* 0x000fc60000010eff */
[----:B------:R-:W-:-:S07]  /*0e60*/  @!P0 VIADD R18, R24, 0x1 ;  /* 0x0000000118128836 */ /* 0x000fce0000000000 */
.L_x_5:
        /* <DEDUP_REMOVED lines=38> */
[----:B------:R-:W-:Y:S02]  /*10d0*/  ISETP.GT.U32.AND P0, PT, R11, 0x1, PT ;  /* 0x000000010b00780c */ /* 0x000fe40003f04070 */
[----:B------:R-:W-:Y:S02]  /*10e0*/  ISETP.NE.AND P1, PT, R16, RZ, PT ;  /* 0x000000ff1000720c */ /* 0x000fe40003f25270 */
[----:B------:R-:W-:Y:S02]  /*10f0*/  ISETP.GT.U32.AND.EX P0, PT, R10, RZ, PT, P0 ;  /* 0x000000ff0a00720c */ /* 0x000fe40003f04100 */
[-C--:B------:R-:W-:Y:S02]  /*1100*/  SHF.R.W.U32 R14, R20, R6.reuse, R19 ;  /* 0x00000006140e7219 */ /* 0x080fe40000001e13 */
[----:B------:R-:W-:Y:S02]  /*1110*/  ISETP.NE.AND P3, PT, R17, RZ, PT ;  /* 0x000000ff1100720c */ /* 0x000fe40003f65270 */
[----:B------:R-:W-:-:S02]  /*1120*/  SHF.R.W.U32 R19, R19, R6, R21 ;  /* 0x0000000613137219 */ /* 0x000fc40000001e15 */
[-C--:B------:R-:W-:Y:S02]  /*1130*/  SHF.R.W.U32 R18, R21, R6.reuse, R23 ;  /* 0x0000000615127219 */ /* 0x080fe40000001e17 */
[----:B------:R-:W-:Y:S02]  /*1140*/  SHF.R.W.U32 R23, R23, R6, RZ ;  /* 0x0000000617177219 */ /* 0x000fe40000001eff */
[----:B------:R-:W-:Y:S02]  /*1150*/  SEL R14, R14, R19, !P3 ;  /* 0x000000130e0e7207 */ /* 0x000fe40005800000 */
[----:B------:R-:W-:Y:S02]  /*1160*/  SEL R19, R19, R18, !P3 ;  /* 0x0000001213137207 */ /* 0x000fe40005800000 */
[----:B------:R-:W-:Y:S02]  /*1170*/  ISETP.NE.AND P2, PT, R9, 0x80, PT ;  /* 0x000000800900780c */ /* 0x000fe40003f45270 */
[----:B------:R-:W-:-:S02]  /*1180*/  @P1 SEL R19, R23, RZ, !P3 ;  /* 0x000000ff17131207 */ /* 0x000fc40005800000 */
[----:B------:R-:W-:Y:S02]  /*1190*/  @P1 SEL R14, R18, R23, !P3 ;  /* 0x00000017120e1207 */ /* 0x000fe40005800000 */
[--C-:B------:R-:W-:Y:S02]  /*11a0*/  SHF.R.U64 R11, R11, 0x1, R10.reuse ;  /* 0x000000010b0b7819 */ /* 0x100fe4000000120a */
[----:B------:R-:W-:Y:S02]  /*11b0*/  SHF.R.U32.HI R10, RZ, 0x1, R10 ;  /* 0x00000001ff0a7819 */ /* 0x000fe4000001160a */
[----:B------:R-:W-:Y:S02]  /*11c0*/  SEL R27, R19, 0xffffffff, P2 ;  /* 0xffffffff131b7807 */ /* 0x000fe40001000000 */
[----:B------:R-:W-:Y:S01]  /*11d0*/  SEL R22, R14, 0xffffffff, P2 ;  /* 0xffffffff0e167807 */ /* 0x000fe20001000000 */
[----:B------:R-:W-:Y:S06]  /*11e0*/  @P0 BRA `(.L_x_6) ;  /* 0xfffffff000cc0947 */ /* 0x000fec000383ffff */
.L_x_1:
[----:B0-----:R-:W-:Y:S05]  /*11f0*/  BSYNC.RECONVERGENT B0 ;  /* 0x0000000000007941 */ /* 0x001fea0003800200 */
.L_x_0:
[----:B------:R-:W0:Y:S01]  /*1200*/  LDCU UR4, c[0x0][0x394] ;  /* 0x00007280ff0477ac */ /* 0x000e220008000800 */
[----:B------:R-:W1:Y:S01]  /*1210*/  LDC.64 R6, c[0x0][0x380] ;  /* 0x0000e000ff067b82 */ /* 0x000e620000000a00 */
[----:B0-----:R-:W-:-:S04]  /*1220*/  IMAD R9, R2, UR4, R3 ;  /* 0x0000000402097c24 */ /* 0x001fc8000f8e0203 */
[----:B------:R-:W-:-:S04]  /*1230*/  IMAD.IADD R3, R0, 0x1, R9 ;  /* 0x0000000100037824 */ /* 0x000fc800078e0209 */
[----:B-1----:R-:W-:Y:S02]  /*1240*/  IMAD.WIDE R2, R3, 0x8, R6 ;  /* 0x0000000803027825 */ /* 0x002fe400078e0206 */
[----:B------:R-:W0:Y:S03]  /*1250*/  LDC.64 R6, c[0x0][0x3a0] ;  /* 0x0000e800ff067b82 */ /* 0x000e260000000a00 */
[----:B------:R-:W2:Y:S01]  /*1260*/  LDG.E.64 R12, desc[UR6][R2.64] ;  /* 0x00000006020c7981 */ /* 0x000ea2000c1e1b00 */
[----:B------:R-:W-:Y:S01]  /*1270*/  UMOV UR4, 0x4321 ;  /* 0x0000432100047882 */ /* 0x000fe20000000000 */
[----:B------:R-:W-:Y:S02]  /*1280*/  IMAD.MOV.U32 R10, RZ, RZ, 0x4b800000 ;  /* 0x4b800000ff0a7424 */ /* 0x000fe400078e00ff */
[----:B------:R-:W-:Y:S01]  /*1290*/  IMAD.U32 R15, RZ, RZ, UR4 ;  /* 0x00000004ff0f7e24 */ /* 0x000fe2000f8e00ff */
[----:B------:R-:W-:Y:S01]  /*12a0*/  UMOV UR4, URZ ;  /* 0x000000ff00047c82 */ /* 0x000fe20008000000 */
[----:B------:R-:W-:-:S02]  /*12b0*/  IMAD.MOV.U32 R16, RZ, RZ, 0x0 ;  /* 0x00000000ff107424 */ /* 0x000fc400078e00ff */
[----:B------:R-:W-:Y:S01]  /*12c0*/  IMAD.MOV.U32 R17, RZ, RZ, -0x80000000 ;  /* 0x80000000ff117424 */ /* 0x000fe200078e00ff */
[C---:B0-----:R-:W-:Y:S02]  /*12d0*/  ISETP.GE.U32.AND P0, PT, R6.reuse, RZ, PT ;  /* 0x000000ff0600720c */ /* 0x041fe40003f06070 */
[----:B------:R-:W-:Y:S02]  /*12e0*/  ISETP.GT.U32.AND P1, PT, R6, RZ, PT ;  /* 0x000000ff0600720c */ /* 0x000fe40003f24070 */
[C---:B------:R-:W-:Y:S02]  /*12f0*/  ISETP.GE.U32.AND.EX P0, PT, R7.reuse, 0x1, PT, P0 ;  /* 0x000000010700780c */ /* 0x040fe40003f06100 */
[C---:B------:R-:W-:Y:S02]  /*1300*/  ISETP.GT.U32.AND.EX P1, PT, R7.reuse, 0x1, PT, P1 ;  /* 0x000000010700780c */ /* 0x040fe40003f24110 */
[C---:B------:R-:W-:Y:S02]  /*1310*/  SEL R11, R7.reuse, R6, P0 ;  /* 0x00000006070b7207 */ /* 0x040fe40000000000 */
[----:B------:R-:W-:-:S02]  /*1320*/  SEL R0, R7, RZ, !P0 ;  /* 0x000000ff07007207 */ /* 0x000fc40004000000 */
[----:B------:R-:W0:Y:S01]  /*1330*/  FLO.U32 R8, R11 ;  /* 0x0000000b00087300 */ /* 0x000e2200000e0000 */
[----:B------:R-:W-:Y:S02]  /*1340*/  ISETP.NE.U32.AND P2, PT, R11, RZ, PT ;  /* 0x000000ff0b00720c */ /* 0x000fe40003f45070 */
[----:B------:R-:W-:Y:S02]  /*1350*/  SEL R7, R6, RZ, P1 ;  /* 0x000000ff06077207 */ /* 0x000fe40000800000 */
[----:B------:R-:W-:Y:S02]  /*1360*/  ISETP.NE.AND.EX P2, PT, R0, RZ, PT, P2 ;  /* 0x000000ff0000720c */ /* 0x000fe40003f45320 */
[----:B0-----:R-:W-:-:S04]  /*1370*/  IADD3 R0, PT, PT, -R8, 0x1f, RZ ;  /* 0x0000001f08007810 */ /* 0x001fc80007ffe1ff */
[----:B------:R-:W-:-:S04]  /*1380*/  SEL R0, R0, 0x20, P2 ;  /* 0x0000002000007807 */ /* 0x000fc80001000000 */
[----:B------:R-:W-:-:S04]  /*1390*/  SHF.L.W.U32.HI R8, R7, R0, R11 ;  /* 0x0000000007087219 */ /* 0x000fc80000010e0b */
[----:B------:R-:W-:-:S04]  /*13a0*/  PRMT R6, R8, R15, 0x3f ;  /* 0x0000003f08067416 */ /* 0x000fc8000000000f */
[C---:B------:R-:W-:Y:S02]  /*13b0*/  FSETP.GEU.AND P1, PT, |R6|.reuse, 1.175494350822287508e-38, PT ;  /* 0x008000000600780b */ /* 0x040fe40003f2e200 */
[----:B------:R-:W-:Y:S02]  /*13c0*/  FSETP.GT.AND P2, PT, |R6|, 8.50705917302346158658e+37, PT ;  /* 0x7e8000000600780b */ /* 0x000fe40003f44200 */
[----:B------:R-:W-:-:S04]  /*13d0*/  FSEL R10, R10, 1, !P1 ;  /* 0x3f8000000a0a7808 */ /* 0x000fc80004800000 */
[----:B------:R-:W-:Y:S02]  /*13e0*/  FSEL R11, R10, 0.25, !P2 ;  /* 0x3e8000000a0b7808 */ /* 0x000fe40005000000 */
[----:B------:R-:W-:-:S03]  /*13f0*/  LOP3.LUT R10, R0, 0x1f, RZ, 0xc0, !PT ;  /* 0x0000001f000a7812 */ /* 0x000fc600078ec0ff */
[----:B------:R-:W-:Y:S01]  /*1400*/  FMUL R18, R6, R11 ;  /* 0x0000000b06127220 */ /* 0x000fe20000400000 */
[----:B------:R-:W-:Y:S01]  /*1410*/  SHF.L.U32 R7, R7, R10, RZ ;  /* 0x0000000a07077219 */ /* 0x000fe200000006ff */
[----:B------:R-:W-:-:S04]  /*1420*/  IMAD.MOV.U32 R6, RZ, RZ, RZ ;  /* 0x000000ffff067224 */ /* 0x000fc800078e00ff */
[----:B------:R-:W0:Y:S02]  /*1430*/  MUFU.RCP R18, R18 ;  /* 0x0000001200127308 */ /* 0x000e240000001000 */
[----:B0-----:R-:W-:-:S05]  /*1440*/  FMUL R11, R11, R18 ;  /* 0x000000120b0b7220 */ /* 0x001fca0000400000 */
[----:B------:R-:W-:Y:S01]  /*1450*/  LEA R19, R11, 0xfffffe00, 0x9 ;  /* 0xfffffe000b137811 */ /* 0x000fe200078e48ff */
[----:B------:R-:W-:-:S04]  /*1460*/  IMAD.MOV R11, RZ, RZ, -R8 ;  /* 0x000000ffff0b7224 */ /* 0x000fc800078e0a08 */
[----:B------:R-:W-:-:S04]  /*1470*/  IMAD.HI.U32 R14, P1, R19, R7, R6 ;  /* 0x00000007130e7227 */ /* 0x000fc80007820006 */
[----:B------:R-:W-:Y:S02]  /*1480*/  IMAD.X R15, RZ, RZ, RZ, P1 ;  /* 0x000000ffff0f7224 */ /* 0x000fe400008e06ff */
[----:B------:R-:W-:-:S03]  /*1490*/  IMAD.WIDE.U32 R14, R8, R19, R14 ;  /* 0x00000013080e7225 */ /* 0x000fc600078e000e */
[----:B------:R-:W-:-:S05]  /*14a0*/  IADD3 R21, P1, PT, RZ, -R14, RZ ;  /* 0x8000000eff157210 */ /* 0x000fca0007f3e0ff */
[----:B------:R-:W-:-:S04]  /*14b0*/  IMAD.HI.U32 R16, P2, R19, R21, R16 ;  /* 0x0000001513107227 */ /* 0x000fc80007840010 */
[----:B------:R-:W-:Y:S01]  /*14c0*/  IMAD.X R11, R11, 0x1, ~R15, P1 ;  /* 0x000000010b0b7824 */ /* 0x000fe200008e0e0f */
[----:B------:R-:W-:Y:S01]  /*14d0*/  SEL R17, RZ, 0x1, !P2 ;  /* 0x00000001ff117807 */ /* 0x000fe20005000000 */
[----:B------:R-:W-:Y:S01]  /*14e0*/  IMAD.MOV.U32 R15, RZ, RZ, RZ ;  /* 0x000000ffff0f7224 */ /* 0x000fe200078e00ff */
[----:B------:R-:W-:Y:S01]  /*14f0*/  ISETP.GT.U32.AND P1, PT, R21, -0x1, PT ;  /* 0xffffffff1500780c */ /* 0x000fe20003f24070 */
[----:B------:R-:W-:-:S03]  /*1500*/  IMAD.WIDE.U32 R16, R19, R11, R16 ;  /* 0x0000000b13107225 */ /* 0x000fc600078e0010 */
[----:B------:R-:W-:Y:S02]  /*1510*/  ISETP.GT.AND.EX P1, PT, R11, -0x1, PT, P1 ;  /* 0xffffffff0b00780c */ /* 0x000fe40003f24310 */
[----:B------:R-:W-:Y:S02]  /*1520*/  IADD3 RZ, P2, PT, R16, R21, RZ ;  /* 0x0000001510ff7210 */ /* 0x000fe40007f5e0ff */
[----:B------:R-:W-:Y:S02]  /*1530*/  SEL R19, R19, RZ, P1 ;  /* 0x000000ff13137207 */ /* 0x000fe40000800000 */
[----:B------:R-:W-:Y:S02]  /*1540*/  IADD3.X R16, P2, PT, R17, R11, RZ, P2, !PT ;  /* 0x0000000b11107210 */ /* 0x000fe4000175e4ff */
[----:B------:R-:W-:Y:S02]  /*1550*/  SHF.R.U32.HI R11, RZ, 0x1f, R11 ;  /* 0x0000001fff0b7819 */ /* 0x000fe4000001160b */
[----:B------:R-:W-:-:S02]  /*1560*/  IADD3 R16, P1, PT, R19, R16, RZ ;  /* 0x0000001013107210 */ /* 0x000fc40007f3e0ff */
[----:B------:R-:W-:Y:S02]  /*1570*/  LOP3.LUT R11, R11, 0x1, RZ, 0x3c, !PT ;  /* 0x000000010b0b7812 */ /* 0x000fe400078e3cff */
[----:B------:R-:W-:-:S05]  /*1580*/  SEL R14, RZ, 0x1, !P2 ;  /* 0x00000001ff0e7807 */ /* 0x000fca0005000000 */
[----:B------:R-:W-:-:S05]  /*1590*/  IMAD.X R11, R11, 0x1, R14, P1 ;  /* 0x000000010b0b7824 */ /* 0x000fca00008e060e */
[----:B------:R-:W-:-:S04]  /*15a0*/  ISETP.NE.AND P1, PT, R11, 0x2, PT ;  /* 0x000000020b00780c */ /* 0x000fc80003f25270 */
[----:B------:R-:W-:-:S05]  /*15b0*/  SEL R11, R16, 0xffffffff, P1 ;  /* 0xffffffff100b7807 */ /* 0x000fca0000800000 */
[----:B------:R-:W-:-:S04]  /*15c0*/  IMAD.HI.U32 R14, R11, R7, RZ ;  /* 0x000000070b0e7227 */ /* 0x000fc800078e00ff */
[----:B------:R-:W-:-:S03]  /*15d0*/  IMAD.WIDE.U32 R14, R8, R11, R14 ;  /* 0x0000000b080e7225 */ /* 0x000fc600078e000e */
[----:B------:R-:W-:-:S04]  /*15e0*/  IADD3 RZ, P1, PT, R7, R14, RZ ;  /* 0x0000000e07ff7210 */ /* 0x000fc80007f3e0ff */
[----:B------:R-:W-:Y:S01]  /*15f0*/  IADD3.X RZ, P1, PT, R8, R15, RZ, P1, !PT ;  /* 0x0000000f08ff7210 */ /* 0x000fe20000f3e4ff */
[----:B--2---:R-:W-:-:S04]  /*1600*/  IMAD.WIDE.U32 R16, R13, R4, RZ ;  /* 0x000000040d107225 */ /* 0x004fc800078e00ff */
[----:B------:R-:W-:-:S04]  /*1610*/  IMAD.WIDE.U32 R14, R12, R4, RZ ;  /* 0x000000040c0e7225 */ /* 0x000fc800078e00ff */
[-C--:B------:R-:W-:Y:S01]  /*1620*/  IMAD.WIDE.U32 R16, P2, R12, R5.reuse, R16 ;  /* 0x000000050c107225 */ /* 0x080fe20007840010 */
[----:B------:R-:W-:Y:S02]  /*1630*/  VIMNMX.U32 R12, PT, PT, R11, -0x2, PT ;  /* 0xfffffffe0b0c7848 */ /* 0x000fe40003fe0000 */
[----:B------:R-:W-:Y:S01]  /*1640*/  SHF.L.U32 R10, R14, R10, RZ ;  /* 0x0000000a0e0a7219 */ /* 0x000fe200000006ff */
[----:B------:R-:W-:Y:S01]  /*1650*/  IMAD.X R19, RZ, RZ, RZ, P2 ;  /* 0x000000ffff137224 */ /* 0x000fe200010e06ff */
[----:B------:R-:W-:Y:S01]  /*1660*/  IADD3 R15, P2, PT, R15, R16, RZ ;  /* 0x000000100f0f7210 */ /* 0x000fe20007f5e0ff */
[----:B------:R-:W-:Y:S02]  /*1670*/  IMAD.MOV.U32 R18, RZ, RZ, R17 ;  /* 0x000000ffff127224 */ /* 0x000fe400078e0011 */
[----:B------:R-:W-:Y:S01]  /*1680*/  @!P1 VIADD R11, R12, 0x1 ;  /* 0x000000010c0b9836 */ /* 0x000fe20000000000 */
[----:B------:R-:W-:Y:S01]  /*1690*/  SHF.L.W.U32.HI R12, R14, R0, R15 ;  /* 0x000000000e0c7219 */ /* 0x000fe20000010e0f */
[----:B------:R-:W-:-:S04]  /*16a0*/  IMAD.WIDE.U32.X R4, R13, R5, R18, P2 ;  /* 0x000000050d047225 */ /* 0x000fc800010e0412 */
[C---:B------:R-:W-:Y:S01]  /*16b0*/  VIADD R14, R0.reuse, 0x60 ;  /* 0x00000060000e7836 */ /* 0x040fe20000000000 */
[-C--:B------:R-:W-:Y:S01]  /*16c0*/  SHF.L.W.U32.HI R15, R15, R0.reuse, R4 ;  /* 0x000000000f0f7219 */ /* 0x080fe20000010e04 */
[----:B------:R-:W-:Y:S01]  /*16d0*/  @P0 VIADD R14, R0, 0x40 ;  /* 0x00000040000e0836 */ /* 0x000fe20000000000 */
[-C--:B------:R-:W-:Y:S02]  /*16e0*/  SHF.L.W.U32.HI R13, R4, R0.reuse, R5 ;  /* 0x00000000040d7219 */ /* 0x080fe40000010e05 */
[----:B------:R-:W-:-:S07]  /*16f0*/  SHF.L.W.U32.HI R17, R5, R0, RZ ;  /* 0x0000000005117219 */ /* 0x000fce0000010eff */
.L_x_7:
        /* <DEDUP_REMOVED lines=38> */
[----:B------:R-:W0:Y:S02]  /*1960*/  LDC.64 R4, c[0x0][0x380] ;  /* 0x0000e000ff047b82 */ /* 0x000e240000000a00 */
[----:B0-----:R-:W-:Y:S01]  /*1970*/  IMAD.WIDE R4, R9, 0x8, R4 ;  /* 0x0000000809047825 */ /* 0x001fe200078e0204 */
[----:B------:R-:W-:-:S05]  /*1980*/  R2P PR, R14, 0x60 ;  /* 0x000000600e007804 */ /* 0x000fca0000000000 */
[----:B------:R-:W0:Y:S01]  /*1990*/  LDC.64 R8, c[0x0][0x3a0] ;  /* 0x0000e800ff087b82 */ /* 0x000e220000000a00 */
[----:B------:R-:W2:Y:S01]  /*19a0*/  LDG.E.64 R10, desc[UR6][R4.64] ;  /* 0x00000006040a7981 */ /* 0x000ea2000c1e1b00 */
[-C--:B------:R-:W-:Y:S01]  /*19b0*/  SHF.R.W.U32 R6, R12, R0.reuse, R15 ;  /* 0x000000000c067219 */ /* 0x080fe20000001e0f */
[----:B------:R-:W-:Y:S01]  /*19c0*/  BSSY.RECONVERGENT B0, `(.L_x_8) ;  /* 0x000002f000007945 */ /* 0x000fe20003800200 */
[-C--:B------:R-:W-:Y:S02]  /*19d0*/  SHF.R.W.U32 R15, R15, R0.reuse, R13 ;  /* 0x000000000f0f7219 */ /* 0x080fe40000001e0d */
[-C--:B------:R-:W-:Y:S02]  /*19e0*/  SHF.R.W.U32 R12, R13, R0.reuse, R17 ;  /* 0x000000000d0c7219 */ /* 0x080fe40000001e11 */
[----:B------:R-:W-:Y:S02]  /*19f0*/  SHF.R.W.U32 R17, R17, R0, RZ ;  /* 0x0000000011117219 */ /* 0x000fe40000001eff */
[----:B------:R-:W-:-:S02]  /*1a00*/  SEL R6, R6, R15, !P5 ;  /* 0x0000000f06067207 */ /* 0x000fc40006800000 */
[----:B------:R-:W-:Y:S02]  /*1a10*/  ISETP.NE.AND P0, PT, R14, 0x80, PT ;  /* 0x000000800e00780c */ /* 0x000fe40003f05270 */
[----:B------:R-:W-:Y:S02]  /*1a20*/  @P6 SEL R6, R12, R17, !P5 ;  /* 0x000000110c066207 */ /* 0x000fe40006800000 */
[----:B------:R-:W-:Y:S02]  /*1a30*/  SEL R15, R15, R12, !P5 ;  /* 0x0000000c0f0f7207 */ /* 0x000fe40006800000 */
[----:B------:R-:W-:Y:S02]  /*1a40*/  @P6 SEL R15, R17, RZ, !P5 ;  /* 0x000000ff110f6207 */ /* 0x000fe40006800000 */
[----:B------:R-:W-:Y:S02]  /*1a50*/  SEL R7, R6, 0xffffffff, P0 ;  /* 0xffffffff06077807 */ /* 0x000fe40000000000 */
[----:B------:R-:W-:-:S02]  /*1a60*/  SEL R15, R15, 0xffffffff, P0 ;  /* 0xffffffff0f0f7807 */ /* 0x000fc40000000000 */
[----:B--2---:R-:W-:-:S04]  /*1a70*/  ISETP.GE.U32.AND P0, PT, R10, R7, PT ;  /* 0x000000070a00720c */ /* 0x004fc80003f06070 */
[----:B------:R-:W-:-:S04]  /*1a80*/  ISETP.GE.U32.AND.EX P0, PT, R11, R15, PT, P0 ;  /* 0x0000000f0b00720c */ /* 0x000fc80003f06100 */
[----:B0-----:R-:W-:Y:S02]  /*1a90*/  SEL R12, R8, RZ, !P0 ;  /* 0x000000ff080c7207 */ /* 0x001fe40004000000 */
[----:B------:R-:W-:Y:S02]  /*1aa0*/  SEL R0, R9, RZ, !P0 ;  /* 0x000000ff09007207 */ /* 0x000fe40004000000 */
[----:B------:R-:W-:-:S04]  /*1ab0*/  IADD3 R12, P0, P1, R12, R10, -R7 ;  /* 0x0000000a0c0c7210 */ /* 0x000fc8000791e807 */
[----:B------:R-:W-:Y:S02]  /*1ac0*/  IADD3.X R13, PT, PT, R0, R11, ~R15, P0, P1 ;  /* 0x0000000b000d7210 */ /* 0x000fe400007e2c0f */
[----:B------:R-:W-:-:S03]  /*1ad0*/  IADD3 R7, P0, PT, R7, R10, RZ ;  /* 0x0000000a07077210 */ /* 0x000fc60007f1e0ff */
[----:B------:R0:W-:Y:S02]  /*1ae0*/  STG.E.64 desc[UR6][R2.64], R12 ;  /* 0x0000000c02007986 */ /* 0x0001e4000c101b06 */
[----:B------:R-:W-:-:S05]  /*1af0*/  IMAD.X R10, R15, 0x1, R11, P0 ;  /* 0x000000010f0a7824 */ /* 0x000fca00000e060b */
[----:B------:R-:W-:-:S04]  /*1b00*/  LOP3.LUT R9, R10, R9, RZ, 0xfc, !PT ;  /* 0x000000090a097212 */ /* 0x000fc800078efcff */
[----:B------:R-:W-:-:S13]  /*1b10*/  ISETP.NE.U32.AND P0, PT, R9, RZ, PT ;  /* 0x000000ff0900720c */ /* 0x000fda0003f05070 */
[----:B0-----:R-:W-:Y:S05]  /*1b20*/  @P0 BRA `(.L_x_9) ;  /* 0x0000000000500947 */ /* 0x001fea0003800000 */
[----:B------:R-:W0:Y:S01]  /*1b30*/  I2F.U32.RP R0, R8 ;  /* 0x0000000800007306 */ /* 0x000e220000209000 */
[----:B------:R-:W-:-:S07]  /*1b40*/  ISETP.NE.U32.AND P1, PT, R8, RZ, PT ;  /* 0x000000ff0800720c */ /* 0x000fce0003f25070 */
[----:B0-----:R-:W0:Y:S02]  /*1b50*/  MUFU.RCP R0, R0 ;  /* 0x0000000000007308 */ /* 0x001e240000001000 */
[----:B0-----:R-:W-:-:S06]  /*1b60*/  VIADD R2, R0, 0xffffffe ;  /* 0x0ffffffe00027836 */ /* 0x001fcc0000000000 */
[----:B------:R0:W1:Y:S02]  /*1b70*/  F2I.FTZ.U32.TRUNC.NTZ R3, R2 ;  /* 0x0000000200037305 */ /* 0x000064000021f000 */
[----:B0-----:R-:W-:Y:S02]  /*1b80*/  IMAD.MOV.U32 R2, RZ, RZ, RZ ;  /* 0x000000ffff027224 */ /* 0x001fe400078e00ff */
[----:B-1----:R-:W-:-:S04]  /*1b90*/  IMAD.MOV R9, RZ, RZ, -R3 ;  /* 0x000000ffff097224 */ /* 0x002fc800078e0a03 */
[----:B------:R-:W-:-:S04]  /*1ba0*/  IMAD R9, R9, R8, RZ ;  /* 0x0000000809097224 */ /* 0x000fc800078e02ff */
[----:B------:R-:W-:-:S04]  /*1bb0*/  IMAD.HI.U32 R6, R3, R9, R2 ;  /* 0x0000000903067227 */ /* 0x000fc800078e0002 */
[----:B------:R-:W-:Y:S02]  /*1bc0*/  IMAD.MOV.U32 R3, RZ, RZ, RZ ;  /* 0x000000ffff037224 */ /* 0x000fe400078e00ff */
[----:B------:R-:W-:-:S04]  /*1bd0*/  IMAD.HI.U32 R6, R6, R7, RZ ;  /* 0x0000000706067227 */ /* 0x000fc800078e00ff */
[----:B------:R-:W-:-:S04]  /*1be0*/  IMAD.MOV R6, RZ, RZ, -R6 ;  /* 0x000000ffff067224 */ /* 0x000fc800078e0a06 */
[----:B------:R-:W-:-:S05]  /*1bf0*/  IMAD R7, R8, R6, R7 ;  /* 0x0000000608077224 */ /* 0x000fca00078e0207 */
[----:B------:R-:W-:-:S13]  /*1c00*/  ISETP.GE.U32.AND P0, PT, R7, R8, PT ;  /* 0x000000080700720c */ /* 0x000fda0003f06070 */
[----:B------:R-:W-:-:S05]  /*1c10*/  @P0 IMAD.IADD R7, R7, 0x1, -R8 ;  /* 0x0000000107070824 */ /* 0x000fca00078e0a08 */
[----:B------:R-:W-:-:S13]  /*1c20*/  ISETP.GE.U32.AND P0, PT, R7, R8, PT ;  /* 0x000000080700720c */ /* 0x000fda0003f06070 */
[----:B------:R-:W-:Y:S01]  /*1c30*/  @P0 IMAD.IADD R7, R7, 0x1, -R8 ;  /* 0x0000000107070824 */ /* 0x000fe200078e0a08 */
[----:B------:R-:W-:-:S05]  /*1c40*/  @!P1 LOP3.LUT R7, RZ, R8, RZ, 0x33, !PT ;  /* 0x00000008ff079212 */ /* 0x000fca00078e33ff */
[----:B------:R-:W-:Y:S01]  /*1c50*/  IMAD.MOV.U32 R2, RZ, RZ, R7 ;  /* 0x000000ffff027224 */ /* 0x000fe200078e0007 */
[----:B------:R-:W-:Y:S06]  /*1c60*/  BRA `(.L_x_10) ;  /* 0x0000000000107947 */ /* 0x000fec0003800000 */
.L_x_9:
[----:B------:R-:W-:-:S07]  /*1c70*/  MOV R0, 0x1c90 ;  /* 0x00001c9000007802 */ /* 0x000fce0000000f00 */
[----:B------:R-:W-:Y:S05]  /*1c80*/  CALL.REL.NOINC `($__internal_0_$__cuda_sm20_rem_u64) ;  /* 0x0000000000147944 */ /* 0x000fea0003c00000 */
[----:B------:R-:W-:Y:S02]  /*1c90*/  IMAD.MOV.U32 R2, RZ, RZ, R6 ;  /* 0x000000ffff027224 */ /* 0x000fe400078e0006 */
[----:B------:R-:W-:-:S07]  /*1ca0*/  IMAD.MOV.U32 R3, RZ, RZ, R7 ;  /* 0x000000ffff037224 */ /* 0x000fce00078e0007 */
.L_x_10:
[----:B------:R-:W-:Y:S05]  /*1cb0*/  BSYNC.RECONVERGENT B0 ;  /* 0x0000000000007941 */ /* 0x000fea0003800200 */
.L_x_8:
[----:B------:R-:W-:Y:S01]  /*1cc0*/  STG.E.64 desc[UR6][R4.64], R2 ;  /* 0x0000000204007986 */ /* 0x000fe2000c101b06 */
[----:B------:R-:W-:Y:S05]  /*1cd0*/  EXIT ;  /* 0x000000000000794d */ /* 0x000fea0003800000 */
        .weak           $__internal_0_$__cuda_sm20_rem_u64
        .type           $__internal_0_$__cuda_sm20_rem_u64,@function
        .size           $__internal_0_$__cuda_sm20_rem_u64,(.L_x_20 - $__internal_0_$__cuda_sm20_rem_u64)
$__internal_0_$__cuda_sm20_rem_u64:
[----:B------:R-:W0:Y:S01]  /*1ce0*/  LDCU.64 UR4, c[0x0][0x3a0] ;  /* 0x00007400ff0477ac */ /* 0x000e220008000a00 */
[----:B------:R-:W1:Y:S01]  /*1cf0*/  LDC.64 R2, c[0x0][0x3a0] ;  /* 0x0000e800ff027b82 */ /* 0x000e620000000a00 */
[----:B0-----:R-:W0:Y:S08]  /*1d00*/  I2F.U64.RP R6, UR4 ;  /* 0x0000000400067d12 */ /* 0x001e300008309000 */
[----:B0-----:R-:W0:Y:S02]  /*1d10*/  MUFU.RCP R6, R6 ;  /* 0x0000000600067308 */ /* 0x001e240000001000 */
[----:B0-----:R-:W-:-:S06]  /*1d20*/  VIADD R8, R6, 0x1ffffffe ;  /* 0x1ffffffe06087836 */ /* 0x001fcc0000000000 */
[----:B------:R-:W1:Y:S02]  /*1d30*/  F2I.U64.TRUNC R8, R8 ;  /* 0x0000000800087311 */ /* 0x000e64000020d800 */
[----:B-1----:R-:W-:-:S04]  /*1d40*/  IMAD.WIDE.U32 R12, R8, R2, RZ ;  /* 0x00000002080c7225 */ /* 0x002fc800078e00ff */
[C---:B------:R-:W-:Y:S01]  /*1d50*/  IMAD R11, R8.reuse, R3, R13 ;  /* 0x00000003080b7224 */ /* 0x040fe200078e020d */
[----:B------:R-:W-:Y:S01]  /*1d60*/  IADD3 R15, P0, PT, RZ, -R12, RZ ;  /* 0x8000000cff0f7210 */ /* 0x000fe20007f1e0ff */
[----:B------:R-:W-:Y:S02]  /*1d70*/  IMAD.MOV.U32 R13, RZ, RZ, R8 ;  /* 0x000000ffff0d7224 */ /* 0x000fe400078e0008 */
[----:B------:R-:W-:Y:S02]  /*1d80*/  IMAD R11, R9, R2, R11 ;  /* 0x00000002090b7224 */ /* 0x000fe400078e020b */
[----:B------:R-:W-:-:S04]  /*1d90*/  IMAD.HI.U32 R12, R8, R15, RZ ;  /* 0x0000000f080c7227 */ /* 0x000fc800078e00ff */
[----:B------:R-:W-:-:S04]  /*1da0*/  IMAD.X R11, RZ, RZ, ~R11, P0 ;  /* 0x000000ffff0b7224 */ /* 0x000fc800000e0e0b */
[----:B------:R-:W-:-:S04]  /*1db0*/  IMAD.WIDE.U32 R12, P0, R8, R11, R12 ;  /* 0x0000000b080c7225 */ /* 0x000fc8000780000c */
[C---:B------:R-:W-:Y:S02]  /*1dc0*/  IMAD R17, R9.reuse, R11, RZ ;  /* 0x0000000b09117224 */ /* 0x040fe400078e02ff */
[----:B------:R-:W-:-:S04]  /*1dd0*/  IMAD.HI.U32 R12, P1, R9, R15, R12 ;  /* 0x0000000f090c7227 */ /* 0x000fc8000782000c */
[----:B------:R-:W-:Y:S01]  /*1de0*/  IMAD.HI.U32 R11, R9, R11, RZ ;  /* 0x0000000b090b7227 */ /* 0x000fe200078e00ff */
[----:B------:R-:W-:-:S03]  /*1df0*/  IADD3 R13, P2, PT, R17, R12, RZ ;  /* 0x0000000c110d7210 */ /* 0x000fc60007f5e0ff */
[----:B------:R-:W-:Y:S02]  /*1e00*/  IMAD.X R6, R11, 0x1, R9, P0 ;  /* 0x000000010b067824 */ /* 0x000fe400000e0609 */
[----:B------:R-:W-:-:S03]  /*1e10*/  IMAD.WIDE.U32 R8, R13, R2, RZ ;  /* 0x000000020d087225 */ /* 0x000fc600078e00ff */
[----:B------:R-:W-:Y:S01]  /*1e20*/  IADD3.X R11, PT, PT, RZ, RZ, R6, P2, P1 ;  /* 0x000000ffff0b7210 */ /* 0x000fe200017e2406 */
[----:B------:R-:W-:Y:S01]  /*1e30*/  IMAD R6, R13, R3, R9 ;  /* 0x000000030d067224 */ /* 0x000fe200078e0209 */
[----:B------:R-:W-:-:S03]  /*1e40*/  IADD3 R9, P0, PT, RZ, -R8, RZ ;  /* 0x80000008ff097210 */ /* 0x000fc60007f1e0ff */
        /* <DEDUP_REMOVED lines=9> */
[----:B------:R-:W-:-:S03]  /*1ee0*/  IMAD.HI.U32 R8, R13, R7, RZ ;  /* 0x000000070d087227 */ /* 0x000fc600078e00ff */
[----:B------:R-:W-:Y:S01]  /*1ef0*/  IADD3.X R11, PT, PT, RZ, RZ, R11, P2, P1 ;  /* 0x000000ffff0b7210 */ /* 0x000fe200017e240b */
[----:B------:R-:W-:Y:S02]  /*1f00*/  IMAD.MOV.U32 R9, RZ, RZ, RZ ;  /* 0x000000ffff097224 */ /* 0x000fe400078e00ff */
[----:B------:R-:W-:-:S04]  /*1f10*/  IMAD.WIDE.U32 R8, R13, R10, R8 ;  /* 0x0000000a0d087225 */ /* 0x000fc800078e0008 */
[C---:B------:R-:W-:Y:S02]  /*1f20*/  IMAD R13, R11.reuse, R10, RZ ;  /* 0x0000000a0b0d7224 */ /* 0x040fe400078e02ff */
[----:B------:R-:W-:-:S04]  /*1f30*/  IMAD.HI.U32 R8, P0, R11, R7, R8 ;  /* 0x000000070b087227 */ /* 0x000fc80007800008 */
[----:B------:R-:W-:Y:S01]  /*1f40*/  IMAD.HI.U32 R6, R11, R10, RZ ;  /* 0x0000000a0b067227 */ /* 0x000fe200078e00ff */
[----:B------:R-:W-:-:S03]  /*1f50*/  IADD3 R11, P1, PT, R13, R8, RZ ;  /* 0x000000080d0b7210 */ /* 0x000fc60007f3e0ff */
[----:B------:R-:W-:Y:S02]  /*1f60*/  IMAD.X R6, RZ, RZ, R6, P0 ;  /* 0x000000ffff067224 */ /* 0x000fe400000e0606 */
[----:B------:R-:W-:-:S04]  /*1f70*/  IMAD.WIDE.U32 R8, R11, R2, RZ ;  /* 0x000000020b087225 */ /* 0x000fc800078e00ff */
[----:B------:R-:W-:Y:S01]  /*1f80*/  IMAD.X R13, RZ, RZ, R6, P1 ;  /* 0x000000ffff0d7224 */ /* 0x000fe200008e0606 */
[----:B------:R-:W-:Y:S01]  /*1f90*/  IADD3 R7, P1, PT, -R8, R7, RZ ;  /* 0x0000000708077210 */ /* 0x000fe20007f3e1ff */
[----:B------:R-:W-:-:S03]  /*1fa0*/  IMAD R11, R11, R3, R9 ;  /* 0x000000030b0b7224 */ /* 0x000fc600078e0209 */
[-C--:B------:R-:W-:Y:S01]  /*1fb0*/  ISETP.GE.U32.AND P0, PT, R7, R2.reuse, PT ;  /* 0x000000020700720c */ /* 0x080fe20003f06070 */
[----:B------:R-:W-:-:S04]  /*1fc0*/  IMAD R11, R13, R2, R11 ;  /* 0x000000020d0b7224 */ /* 0x000fc800078e020b */
[----:B------:R-:W-:Y:S01]  /*1fd0*/  IMAD.X R10, R10, 0x1, ~R11, P1 ;  /* 0x000000010a0a7824 */ /* 0x000fe200008e0e0b */
[----:B------:R-:W-:-:S04]  /*1fe0*/  IADD3 R9, P1, PT, R7, -R2, RZ ;  /* 0x8000000207097210 */ /* 0x000fc80007f3e0ff */
[C---:B------:R-:W-:Y:S01]  /*1ff0*/  ISETP.GE.U32.AND.EX P0, PT, R10.reuse, R3, PT, P0 ;  /* 0x000000030a00720c */ /* 0x040fe20003f06100 */
[--C-:B------:R-:W-:Y:S01]  /*2000*/  IMAD.X R8, R10, 0x1, ~R3.reuse, P1 ;  /* 0x000000010a087824 */ /* 0x100fe200008e0e03 */
[----:B------:R-:W-:Y:S02]  /*2010*/  ISETP.NE.U32.AND P1, PT, R2, RZ, PT ;  /* 0x000000ff0200720c */ /* 0x000fe40003f25070 */
[----:B------:R-:W-:Y:S02]  /*2020*/  SEL R9, R9, R7, P0 ;  /* 0x0000000709097207 */ /* 0x000fe40000000000 */
[----:B------:R-:W-:Y:S02]  /*2030*/  SEL R8, R8, R10, P0 ;  /* 0x0000000a08087207 */ /* 0x000fe40000000000 */
[CC--:B------:R-:W-:Y:S02]  /*2040*/  IADD3 R6, P2, PT, R9.reuse, -R2.reuse, RZ ;  /* 0x8000000209067210 */ /* 0x0c0fe40007f5e0ff */
[----:B------:R-:W-:Y:S01]  /*2050*/  ISETP.GE.U32.AND P0, PT, R9, R2, PT ;  /* 0x000000020900720c */ /* 0x000fe20003f06070 */
[----:B------:R-:W-:Y:S01]  /*2060*/  IMAD.MOV.U32 R2, RZ, RZ, R0 ;  /* 0x000000ffff027224 */ /* 0x000fe200078e0000 */
[----:B------:R-:W-:Y:S01]  /*2070*/  ISETP.NE.AND.EX P1, PT, R3, RZ, PT, P1 ;  /* 0x000000ff0300720c */ /* 0x000fe20003f25310 */
[C---:B------:R-:W-:Y:S01]  /*2080*/  IMAD.X R7, R8.reuse, 0x1, ~R3, P2 ;  /* 0x0000000108077824 */ /* 0x040fe200010e0e03 */
[----:B------:R-:W-:Y:S01]  /*2090*/  ISETP.GE.U32.AND.EX P0, PT, R8, R3, PT, P0 ;  /* 0x000000030800720c */ /* 0x000fe20003f06100 */
[----:B------:R-:W-:-:S03]  /*20a0*/  IMAD.MOV.U32 R3, RZ, RZ, 0x0 ;  /* 0x00000000ff037424 */ /* 0x000fc600078e00ff */
[----:B------:R-:W-:Y:S02]  /*20b0*/  SEL R6, R6, R9, P0 ;  /* 0x0000000906067207 */ /* 0x000fe40000000000 */
[----:B------:R-:W-:Y:S02]  /*20c0*/  SEL R7, R7, R8, P0 ;  /* 0x0000000807077207 */ /* 0x000fe40000000000 */
[----:B------:R-:W-:Y:S02]  /*20d0*/  SEL R6, R6, 0xffffffff, P1 ;  /* 0xffffffff06067807 */ /* 0x000fe40000800000 */
[----:B------:R-:W-:Y:S01]  /*20e0*/  SEL R7, R7, 0xffffffff, P1 ;  /* 0xffffffff07077807 */ /* 0x000fe20000800000 */
[----:B------:R-:W-:Y:S06]  /*20f0*/  RET.REL.NODEC R2 `(_Z10ntt_kernelPyPiiiyy) ;  /* 0xffffffdc02c07950 */ /* 0x000fec0003c3ffff */
.L_x_11:
[----:B------:R-:W-:-:S00]  /*2100*/  BRA `(.L_x_11) ;  /* 0xfffffffc00fc7947 */ /* 0x000fc0000383ffff */
[----:B------:R-:W-:-:S00]  /*2110*/  NOP ;  /* 0x0000000000007918 */ /* 0x000fc00000000000 */
        /* <DEDUP_REMOVED lines=14> */
.L_x_20:


//--------------------- .text._Z19bit_reverse_indicesPii --------------------------
	.section	.text._Z19bit_reverse_indicesPii,"ax",@progbits
	.align	128
        .global         _Z19bit_reverse_indicesPii
        .type           _Z19bit_reverse_indicesPii,@function
        .size           _Z19bit_reverse_indicesPii,(.L_x_22 - _Z19bit_reverse_indicesPii)
        .other          _Z19bit_reverse_indicesPii,@"STO_CUDA_ENTRY STV_DEFAULT"
_Z19bit_reverse_indicesPii:
.text._Z19bit_reverse_indicesPii:
[----:B------:R-:W-:Y:S01]  /*0000*/  LDC R1, c[0x0][0x37c] ;  /* 0x0000df00ff017b82 */ /* 0x000fe20000000800 */
[----:B------:R-:W0:Y:S07]  /*0010*/  S2R R3, SR_TID.X ;  /* 0x0000000000037919 */ /* 0x000e2e0000002100 */
[----:B------:R-:W0:Y:S08]  /*0020*/  S2UR UR4, SR_CTAID.X ;  /* 0x00000000000479c3 */ /* 0x000e300000002500 */
[----:B------:R-:W0:Y:S08]  /*0030*/  LDC R0, c[0x0][0x360] ;  /* 0x0000d800ff007b82 */ /* 0x000e300000000800 */
[----:B------:R-:W1:Y:S01]  /*0040*/  LDC R5, c[0x0][0x388] ;  /* 0x0000e200ff057b82 */ /* 0x000e620000000800 */
[----:B0-----:R-:W-:-:S05]  /*0050*/  IMAD R0, R0, UR4, R3 ;  /* 0x0000000400007c24 */ /* 0x001fca000f8e0203 */
[----:B-1----:R-:W-:-:S13]  /*0060*/  ISETP.GE.AND P0, PT, R0, R5, PT ;  /* 0x000000050000720c */ /* 0x002fda0003f06270 */
[----:B------:R-:W-:Y:S05]  /*0070*/  @P0 EXIT ;  /* 0x000000000000094d */ /* 0x000fea0003800000 */
[----:B------:R-:W-:Y:S01]  /*0080*/  ISETP.GE.AND P0, PT, R5, 0x1, PT ;  /* 0x000000010500780c */ /* 0x000fe20003f06270 */
[----:B------:R-:W-:Y:S01]  /*0090*/  IMAD.MOV.U32 R7, RZ, RZ, 0x3dc6b27f ;  /* 0x3dc6b27fff077424 */ /* 0x000fe200078e00ff */
[----:B------:R-:W-:Y:S01]  /*00a0*/  I2FP.F32.S32 R2, R5 ;  /* 0x0000000500027245 */ /* 0x000fe20000201400 */
[----:B------:R-:W0:Y:S10]  /*00b0*/  LDCU.64 UR4, c[0x0][0x358] ;  /* 0x00006b00ff0477ac */ /* 0x000e340008000a00 */
[----:B------:R-:W-:-:S04]  /*00c0*/  @!P0 FMUL R2, R2, 8388608 ;  /* 0x4b00000002028820 */ /* 0x000fc80000400000 */
[----:B------:R-:W-:-:S05]  /*00d0*/  VIADD R3, R2, 0xc0cafb0d ;  /* 0xc0cafb0d02037836 */ /* 0x000fca0000000000 */
[----:B------:R-:W-:-:S04]  /*00e0*/  LOP3.LUT R5, R3, 0xff800000, RZ, 0xc0, !PT ;  /* 0xff80000003057812 */ /* 0x000fc800078ec0ff */
[----:B------:R-:W-:Y:S01]  /*00f0*/  I2FP.F32.S32 R4, R5 ;  /* 0x0000000500047245 */ /* 0x000fe20000201400 */
[----:B------:R-:W-:Y:S02]  /*0100*/  IMAD.IADD R3, R2, 0x1, -R5 ;  /* 0x0000000102037824 */ /* 0x000fe400078e0a05 */
[----:B------:R-:W-:Y:S02]  /*0110*/  IMAD.MOV.U32 R5, RZ, RZ, 0x7f800000 ;  /* 0x7f800000ff057424 */ /* 0x000fe400078e00ff */
[----:B------:R-:W-:-:S04]  /*0120*/  FADD R6, R3, -1 ;  /* 0xbf80000003067421 */ /* 0x000fc80000000000 */
[----:B------:R-:W-:-:S04]  /*0130*/  FFMA R3, R6, R7, -0.16845393180847167969 ;  /* 0xbe2c7f3006037423 */ /* 0x000fc80000000007 */
[----:B------:R-:W-:-:S04]  /*0140*/  FFMA R3, R6, R3, 0.1716887056827545166 ;  /* 0x3e2fcf2a06037423 */ /* 0x000fc80000000003 */
[----:B------:R-:W-:-:S04]  /*0150*/  FFMA R3, R6, R3, -0.17900948226451873779 ;  /* 0xbe374e4306037423 */ /* 0x000fc80000000003 */
[----:B------:R-:W-:-:S04]  /*0160*/  FFMA R3, R6, R3, 0.20512372255325317383 ;  /* 0x3e520bf406037423 */ /* 0x000fc80000000003 */
[----:B------:R-:W-:-:S04]  /*0170*/  FFMA R3, R6, R3, -0.24046532809734344482 ;  /* 0xbe763c8b06037423 */ /* 0x000fc80000000003 */
[----:B------:R-:W-:-:S04]  /*0180*/  FFMA R3, R6, R3, 0.28857114911079406738 ;  /* 0x3e93bf9906037423 */ /* 0x000fc80000000003 */
[----:B------:R-:W-:-:S04]  /*0190*/  FFMA R3, R6, R3, -0.36067417263984680176 ;  /* 0xbeb8aa4906037423 */ /* 0x000fc80000000003 */
[----:B------:R-:W-:-:S04]  /*01a0*/  FFMA R3, R6, R3, 0.48089820146560668945 ;  /* 0x3ef6384a06037423 */ /* 0x000fc80000000003 */
[----:B------:R-:W-:-:S04]  /*01b0*/  FFMA R3, R6, R3, -0.72134751081466674805 ;  /* 0xbf38aa3b06037423 */ /* 0x000fc80000000003 */
[----:B------:R-:W-:Y:S01]  /*01c0*/  FMUL R7, R6, R3 ;  /* 0x0000000306077220 */ /* 0x000fe20000400000 */
[----:B------:R-:W-:Y:S02]  /*01d0*/  FSEL R3, RZ, -23, P0 ;  /* 0xc1b80000ff037808 */ /* 0x000fe40000000000 */
[----:B------:R-:W-:Y:S01]  /*01e0*/  ISETP.GT.U32.AND P0, PT, R2, 0x7f7fffff, PT ;  /* 0x7f7fffff0200780c */ /* 0x000fe20003f04070 */
[----:B------:R-:W-:Y:S02]  /*01f0*/  FMUL R7, R6, R7 ;  /* 0x0000000706077220 */ /* 0x000fe40000400000 */
[----:B------:R-:W-:Y:S02]  /*0200*/  FFMA R3, R4, 1.1920928955078125e-07, R3 ;  /* 0x3400000004037823 */ /* 0x000fe40000000003 */
[----:B------:R-:W-:-:S04]  /*0210*/  FFMA R6, R6, 1.4426950216293334961, R7 ;  /* 0x3fb8aa3b06067823 */ /* 0x000fc80000000007 */
[----:B------:R-:W-:-:S04]  /*0220*/  FADD R3, R3, R6 ;  /* 0x0000000603037221 */ /* 0x000fc80000000000 */
[C---:B------:R-:W-:Y:S01]  /*0230*/  @P0 FFMA R3, R2.reuse, R5, +INF ;  /* 0x7f80000002030423 */ /* 0x040fe20000000005 */
[----:B------:R-:W-:Y:S01]  /*0240*/  FSETP.NEU.AND P0, PT, R2, RZ, PT ;  /* 0x000000ff0200720b */ /* 0x000fe20003f0d000 */
[----:B------:R-:W-:-:S03]  /*0250*/  IMAD.MOV.U32 R5, RZ, RZ, RZ ;  /* 0x000000ffff057224 */ /* 0x000fc600078e00ff */
[----:B------:R-:W-:-:S04]  /*0260*/  FSEL R3, R3, -INF , P0 ;  /* 0xff80000003037808 */ /* 0x000fc80000000000 */
[----:B------:R-:W1:Y:S02]  /*0270*/  F2I.TRUNC.NTZ R4, R3 ;  /* 0x0000000300047305 */ /* 0x000e64000020f100 */
[----:B-1----:R-:W-:-:S13]  /*0280*/  ISETP.GE.AND P0, PT, R4, 0x1, PT ;  /* 0x000000010400780c */ /* 0x002fda0003f06270 */
[----:B0-----:R-:W-:Y:S05]  /*0290*/  @!P0 BRA `(.L_x_12) ;  /* 0x0000000400cc8947 */ /* 0x001fea0003800000 */
[C---:B------:R-:W-:Y:S01]  /*02a0*/  ISETP.GE.U32.AND P0, PT, R4.reuse, 0x4, PT ;  /* 0x000000040400780c */ /* 0x040fe20003f06070 */
[----:B------:R-:W-:Y:S01]  /*02b0*/  IMAD.MOV.U32 R5, RZ, RZ, RZ ;  /* 0x000000ffff057224 */ /* 0x000fe200078e00ff */
[----:B------:R-:W-:Y:S01]  /*02c0*/  LOP3.LUT R3, R4, 0x3, RZ, 0xc0, !PT ;  /* 0x0000000304037812 */ /* 0x000fe200078ec0ff */
[----:B------:R-:W-:-:S10]  /*02d0*/  IMAD.MOV.U32 R2, RZ, RZ, R0 ;  /* 0x000000ffff027224 */ /* 0x000fd400078e0000 */
[----:B------:R-:W-:Y:S05]  /*02e0*/  @!P0 BRA `(.L_x_13) ;  /* 0x0000000400948947 */ /* 0x000fea0003800000 */
[----:B------:R-:W-:Y:S01]  /*02f0*/  LOP3.LUT R4, R4, 0x7ffffffc, RZ, 0xc0, !PT ;  /* 0x7ffffffc04047812 */ /* 0x000fe200078ec0ff */
[----:B------:R-:W-:Y:S02]  /*0300*/  IMAD.MOV.U32 R5, RZ, RZ, RZ ;  /* 0x000000ffff057224 */ /* 0x000fe400078e00ff */
[----:B------:R-:W-:Y:S02]  /*0310*/  IMAD.MOV.U32 R2, RZ, RZ, R0 ;  /* 0x000000ffff027224 */ /* 0x000fe400078e0000 */
[----:B------:R-:W-:-:S05]  /*0320*/  IMAD.MOV R4, RZ, RZ, -R4 ;  /* 0x000000ffff047224 */ /* 0x000fca00078e0a04 */
[----:B------:R-:W-:-:S13]  /*0330*/  ISETP.GE.AND P0, PT, R4, RZ, PT ;  /* 0x000000ff0400720c */ /* 0x000fda0003f06270 */
[----:B------:R-:W-:Y:S05]  /*0340*/  @P0 BRA `(.L_x_14) ;  /* 0x0000000400440947 */ /* 0x000fea0003800000 */
[----:B------:R-:W-:Y:S01]  /*0350*/  IMAD.MOV R6, RZ, RZ, -R4 ;  /* 0x000000ffff067224 */ /* 0x000fe200078e0a04 */
[----:B------:R-:W-:-:S04]  /*0360*/  PLOP3.LUT P0, PT, PT, PT, PT, 0x80, 0x8 ;  /* 0x000000000008781c */ /* 0x000fc80003f0f070 */
[----:B------:R-:W-:-:S13]  /*0370*/  ISETP.GT.AND P1, PT, R6, 0xc, PT ;  /* 0x0000000c0600780c */ /* 0x000fda0003f24270 */
[----:B------:R-:W-:Y:S05]  /*0380*/  @!P1 BRA `(.L_x_15) ;  /* 0x0000000000c09947 */ /* 0x000fea0003800000 */
[----:B------:R-:W-:-:S13]  /*0390*/  PLOP3.LUT P0, PT, PT, PT, PT, 0x8, 0x80 ;  /* 0x000000000080781c */ /* 0x000fda0003f0e170 */
.L_x_16:
[----:B------:R-:W-:Y:S01]  /*03a0*/  IMAD.SHL.U32 R6, R2, 0x4, RZ ;  /* 0x0000000402067824 */ /* 0x000fe200078e00ff */
[--C-:B------:R-:W-:Y:S01]  /*03b0*/  SHF.R.U32.HI R7, RZ, 0x2, R2.reuse ;  /* 0x00000002ff077819 */ /* 0x100fe20000011602 */
[----:B------:R-:W-:Y:S01]  /*03c0*/  VIADD R4, R4, 0x10 ;  /* 0x0000001004047836 */ /* 0x000fe20000000000 */
[----:B------:R-:W-:Y:S02]  /*03d0*/  SHF.R.S32.HI R8, RZ, 0x4, R2 ;  /* 0x00000004ff087819 */ /* 0x000fe40000011402 */
[----:B------:R-:W-:Y:S02]  /*03e0*/  LOP3.LUT R6, R6, 0x4, RZ, 0xc0, !PT ;  /* 0x0000000406067812 */ /* 0x000fe400078ec0ff */
[----:B------:R-:W-:Y:S01]  /*03f0*/  LOP3.LUT R9, R2, 0x2, RZ, 0xc0, !PT ;  /* 0x0000000202097812 */ /* 0x000fe200078ec0ff */
[----:B------:R-:W-:Y:S01]  /*0400*/  IMAD.SHL.U32 R10, R8, 0x4, RZ ;  /* 0x00000004080a7824 */ /* 0x000fe200078e00ff */
[----:B------:R-:W-:Y:S01]  /*0410*/  LOP3.LUT R7, R7, 0x1, RZ, 0xc0, !PT ;  /* 0x0000000107077812 */ /* 0x000fe200078ec0ff */
[----:B------:R-:W-:Y:S01]  /*0420*/  IMAD R6, R5, 0x8, R6 ;  /* 0x0000000805067824 */ /* 0x000fe200078e0206 */
[----:B------:R-:W-:-:S02]  /*0430*/  SHF.R.U32.HI R5, RZ, 0x3, R2 ;  /* 0x00000003ff057819 */ /* 0x000fc40000011602 */
[----:B------:R-:W-:Y:S02]  /*0440*/  LOP3.LUT R10, R10, 0x4, RZ, 0xc0, !PT ;  /* 0x000000040a0a7812 */ /* 0x000fe400078ec0ff */
[----:B------:R-:W-:Y:S02]  /*0450*/  LOP3.LUT R5, R5, 0x1, RZ, 0xc0, !PT ;  /* 0x0000000105057812 */ /* 0x000fe400078ec0ff */
[----:B------:R-:W-:Y:S02]  /*0460*/  IADD3 R6, PT, PT, R7, R9, R6 ;  /* 0x0000000907067210 */ /* 0x000fe40007ffe006 */
[----:B------:R-:W-:Y:S02]  /*0470*/  SHF.R.S32.HI R7, RZ, 0x8, R2 ;  /* 0x00000008ff077819 */ /* 0x000fe40000011402 */
[----:B------:R-:W-:Y:S01]  /*0480*/  ISETP.GE.AND P1, PT, R4, -0xc, PT ;  /* 0xfffffff40400780c */ /* 0x000fe20003f26270 */
[----:B------:R-:W-:Y:S01]  /*0490*/  IMAD R5, R6, 0x2, R5 ;  /* 0x0000000206057824 */ /* 0x000fe200078e0205 */
[----:B------:R-:W-:Y:S01]  /*04a0*/  SHF.R.U32.HI R6, RZ, 0x2, R8 ;  /* 0x00000002ff067819 */ /* 0x000fe20000011608 */
[----:B------:R-:W-:-:S02]  /*04b0*/  IMAD.SHL.U32 R9, R7, 0x4, RZ ;  /* 0x0000000407097824 */ /* 0x000fc400078e00ff */
[----:B------:R-:W-:Y:S01]  /*04c0*/  IMAD R5, R5, 0x8, R10 ;  /* 0x0000000805057824 */ /* 0x000fe200078e020a */
[----:B------:R-:W-:Y:S02]  /*04d0*/  LOP3.LUT R10, R8, 0x2, RZ, 0xc0, !PT ;  /* 0x00000002080a7812 */ /* 0x000fe400078ec0ff */
[----:B------:R-:W-:Y:S02]  /*04e0*/  SHF.R.U32.HI R8, RZ, 0x3, R8 ;  /* 0x00000003ff087819 */ /* 0x000fe40000011608 */
[----:B------:R-:W-:Y:S02]  /*04f0*/  LOP3.LUT R6, R6, 0x1, RZ, 0xc0, !PT ;  /* 0x0000000106067812 */ /* 0x000fe400078ec0ff */
[----:B------:R-:W-:Y:S02]  /*0500*/  LOP3.LUT R8, R8, 0x1, RZ, 0xc0, !PT ;  /* 0x0000000108087812 */ /* 0x000fe400078ec0ff */
[----:B------:R-:W-:Y:S02]  /*0510*/  IADD3 R5, PT, PT, R6, R10, R5 ;  /* 0x0000000a06057210 */ /* 0x000fe40007ffe005 */
[----:B------:R-:W-:-:S02]  /*0520*/  LOP3.LUT R6, R9, 0x4, RZ, 0xc0, !PT ;  /* 0x0000000409067812 */ /* 0x000fc400078ec0ff */
[----:B------:R-:W-:Y:S01]  /*0530*/  SHF.R.S32.HI R9, RZ, 0xc, R2 ;  /* 0x0000000cff097819 */ /* 0x000fe20000011402 */
[----:B------:R-:W-:Y:S01]  /*0540*/  IMAD R5, R5, 0x2, R8 ;  /* 0x0000000205057824 */ /* 0x000fe200078e0208 */
[--C-:B------:R-:W-:Y:S02]  /*0550*/  SHF.R.U32.HI R8, RZ, 0x2, R7.reuse ;  /* 0x00000002ff087819 */ /* 0x100fe40000011607 */
[----:B------:R-:W-:Y:S01]  /*0560*/  SHF.R.S32.HI R2, RZ, 0x10, R2 ;  /* 0x00000010ff027819 */ /* 0x000fe20000011402 */
[----:B------:R-:W-:Y:S01]  /*0570*/  IMAD R5, R5, 0x8, R6 ;  /* 0x0000000805057824 */ /* 0x000fe200078e0206 */
[----:B------:R-:W-:Y:S01]  /*0580*/  LOP3.LUT R6, R7, 0x2, RZ, 0xc0, !PT ;  /* 0x0000000207067812 */ /* 0x000fe200078ec0ff */
[----:B------:R-:W-:Y:S01]  /*0590*/  IMAD.SHL.U32 R11, R9, 0x4, RZ ;  /* 0x00000004090b7824 */ /* 0x000fe200078e00ff */
[----:B------:R-:W-:Y:S02]  /*05a0*/  SHF.R.U32.HI R7, RZ, 0x3, R7 ;  /* 0x00000003ff077819 */ /* 0x000fe40000011607 */
[----:B------:R-:W-:-:S02]  /*05b0*/  LOP3.LUT R8, R8, 0x1, RZ, 0xc0, !PT ;  /* 0x0000000108087812 */ /* 0x000fc400078ec0ff */
[----:B------:R-:W-:Y:S02]  /*05c0*/  LOP3.LUT R10, R7, 0x1, RZ, 0xc0, !PT ;  /* 0x00000001070a7812 */ /* 0x000fe400078ec0ff */
[----:B------:R-:W-:Y:S02]  /*05d0*/  IADD3 R5, PT, PT, R8, R6, R5 ;  /* 0x0000000608057210 */ /* 0x000fe40007ffe005 */
[----:B------:R-:W-:Y:S02]  /*05e0*/  LOP3.LUT R6, R11, 0x4, RZ, 0xc0, !PT ;  /* 0x000000040b067812 */ /* 0x000fe400078ec0ff */
[----:B------:R-:W-:Y:S01]  /*05f0*/  SHF.R.U32.HI R7, RZ, 0x2, R9 ;  /* 0x00000002ff077819 */ /* 0x000fe20000011609 */
[----:B------:R-:W-:-:S03]  /*0600*/  IMAD R5, R5, 0x2, R10 ;  /* 0x0000000205057824 */ /* 0x000fc600078e020a */
[----:B------:R-:W-:Y:S01]  /*0610*/  LOP3.LUT R7, R7, 0x1, RZ, 0xc0, !PT ;  /* 0x0000000107077812 */ /* 0x000fe200078ec0ff */
[----:B------:R-:W-:Y:S01]  /*0620*/  IMAD R5, R5, 0x8, R6 ;  /* 0x0000000805057824 */ /* 0x000fe200078e0206 */
[----:B------:R-:W-:Y:S02]  /*0630*/  LOP3.LUT R6, R9, 0x2, RZ, 0xc0, !PT ;  /* 0x0000000209067812 */ /* 0x000fe400078ec0ff */
[----:B------:R-:W-:Y:S02]  /*0640*/  SHF.R.U32.HI R9, RZ, 0x3, R9 ;  /* 0x00000003ff097819 */ /* 0x000fe40000011609 */
[----:B------:R-:W-:Y:S02]  /*0650*/  IADD3 R5, PT, PT, R7, R6, R5 ;  /* 0x0000000607057210 */ /* 0x000fe40007ffe005 */
[----:B------:R-:W-:-:S05]  /*0660*/  LOP3.LUT R8, R9, 0x1, RZ, 0xc0, !PT ;  /* 0x0000000109087812 */ /* 0x000fca00078ec0ff */
[----:B------:R-:W-:Y:S01]  /*0670*/  IMAD R5, R5, 0x2, R8 ;  /* 0x0000000205057824 */ /* 0x000fe200078e0208 */
[----:B------:R-:W-:Y:S06]  /*0680*/  @!P1 BRA `(.L_x_16) ;  /* 0xfffffffc00449947 */ /* 0x000fec000383ffff */
.L_x_15:
[----:B------:R-:W-:-:S05]  /*0690*/  IMAD.MOV R6, RZ, RZ, -R4 ;  /* 0x000000ffff067224 */ /* 0x000fca00078e0a04 */
[----:B------:R-:W-:-:S13]  /*06a0*/  ISETP.GT.AND P1, PT, R6, 0x4, PT ;  /* 0x000000040600780c */ /* 0x000fda0003f24270 */
[----:B------:R-:W-:Y:S05]  /*06b0*/  @!P1 BRA `(.L_x_17) ;  /* 0x0000000000609947 */ /* 0x000fea0003800000 */
        /* <DEDUP_REMOVED lines=13> */
[----:B------:R-:W-:Y:S02]  /*0790*/  LOP3.LUT R12, R8, 0x2, RZ, 0xc0, !PT ;  /* 0x00000002080c7812 */ /* 0x000fe400078ec0ff */
[----:B------:R-:W-:Y:S01]  /*07a0*/  PLOP3.LUT P0, PT, PT, PT, PT, 0x8, 0x80 ;  /* 0x000000000080781c */ /* 0x000fe20003f0e170 */
[----:B------:R-:W-:Y:S01]  /*07b0*/  IMAD R5, R6, 0x2, R5 ;  /* 0x0000000206057824 */ /* 0x000fe200078e0205 */
[----:B------:R-:W-:-:S02]  /*07c0*/  SHF.R.U32.HI R6, RZ, 0x2, R8 ;  /* 0x00000002ff067819 */ /* 0x000fc40000011608 */
[----:B------:R-:W-:Y:S01]  /*07d0*/  SHF.R.U32.HI R8, RZ, 0x3, R8 ;  /* 0x00000003ff087819 */ /* 0x000fe20000011608 */
[----:B------:R-:W-:Y:S01]  /*07e0*/  IMAD R5, R5, 0x8, R10 ;  /* 0x0000000805057824 */ /* 0x000fe200078e020a */
[----:B------:R-:W-:Y:S02]  /*07f0*/  LOP3.LUT R6, R6, 0x1, RZ, 0xc0, !PT ;  /* 0x0000000106067812 */ /* 0x000fe400078ec0ff */
[----:B------:R-:W-:Y:S02]  /*0800*/  LOP3.LUT R8, R8, 0x1, RZ, 0xc0, !PT ;  /* 0x0000000108087812 */ /* 0x000fe400078ec0ff */
[----:B------:R-:W-:Y:S02]  /*0810*/  IADD3 R5, PT, PT, R6, R12, R5 ;  /* 0x0000000c06057210 */ /* 0x000fe40007ffe005 */
[----:B------:R-:W-:-:S03]  /*0820*/  SHF.R.S32.HI R2, RZ, 0x8, R2 ;  /* 0x00000008ff027819 */ /* 0x000fc60000011402 */
[----:B------:R-:W-:-:S07]  /*0830*/  IMAD R5, R5, 0x2, R8 ;  /* 0x0000000205057824 */ /* 0x000fce00078e0208 */
.L_x_17:
[----:B------:R-:W-:-:S13]  /*0840*/  ISETP.NE.OR P0, PT, R4, RZ, P0 ;  /* 0x000000ff0400720c */ /* 0x000fda0000705670 */
[----:B------:R-:W-:Y:S05]  /*0850*/  @!P0 BRA `(.L_x_13) ;  /* 0x0000000000388947 */ /* 0x000fea0003800000 */
.L_x_14:
[----:B------:R-:W-:Y:S01]  /*0860*/  IMAD.SHL.U32 R6, R2, 0x4, RZ ;  /* 0x0000000402067824 */ /* 0x000fe200078e00ff */
[--C-:B------:R-:W-:Y:S01]  /*0870*/  SHF.R.U32.HI R7, RZ, 0x2, R2.reuse ;  /* 0x00000002ff077819 */ /* 0x100fe20000011602 */
[----:B------:R-:W-:Y:S01]  /*0880*/  VIADD R4, R4, 0x4 ;  /* 0x0000000404047836 */ /* 0x000fe20000000000 */
[----:B------:R-:W-:Y:S02]  /*0890*/  SHF.R.U32.HI R8, RZ, 0x3, R2 ;  /* 0x00000003ff087819 */ /* 0x000fe40000011602 */
[----:B------:R-:W-:Y:S02]  /*08a0*/  LOP3.LUT R6, R6, 0x4, RZ, 0xc0, !PT ;  /* 0x0000000406067812 */ /* 0x000fe400078ec0ff */
[----:B------:R-:W-:Y:S02]  /*08b0*/  ISETP.NE.AND P0, PT, R4, RZ, PT ;  /* 0x000000ff0400720c */ /* 0x000fe40003f05270 */
[----:B------:R-:W-:Y:S01]  /*08c0*/  LOP3.LUT R7, R7, 0x1, RZ, 0xc0, !PT ;  /* 0x0000000107077812 */ /* 0x000fe200078ec0ff */
[----:B------:R-:W-:Y:S01]  /*08d0*/  IMAD R6, R5, 0x8, R6 ;  /* 0x0000000805067824 */ /* 0x000fe200078e0206 */
[----:B------:R-:W-:-:S02]  /*08e0*/  LOP3.LUT R5, R2, 0x2, RZ, 0xc0, !PT ;  /* 0x0000000202057812 */ /* 0x000fc400078ec0ff */
[----:B------:R-:W-:Y:S02]  /*08f0*/  LOP3.LUT R8, R8, 0x1, RZ, 0xc0, !PT ;  /* 0x0000000108087812 */ /* 0x000fe400078ec0ff */
[----:B------:R-:W-:Y:S02]  /*0900*/  IADD3 R5, PT, PT, R7, R5, R6 ;  /* 0x0000000507057210 */ /* 0x000fe40007ffe006 */
[----:B------:R-:W-:-:S03]  /*0910*/  SHF.R.S32.HI R2, RZ, 0x4, R2 ;  /* 0x00000004ff027819 */ /* 0x000fc60000011402 */
[----:B------:R-:W-:Y:S01]  /*0920*/  IMAD R5, R5, 0x2, R8 ;  /* 0x0000000205057824 */ /* 0x000fe200078e0208 */
[----:B------:R-:W-:Y:S06]  /*0930*/  @P0 BRA `(.L_x_14) ;  /* 0xfffffffc00c80947 */ /* 0x000fec000383ffff */
.L_x_13:
[----:B------:R-:W-:-:S13]  /*0940*/  ISETP.NE.AND P0, PT, R3, RZ, PT ;  /* 0x000000ff0300720c */ /* 0x000fda0003f05270 */
[----:B------:R-:W-:Y:S05]  /*0950*/  @!P0 BRA `(.L_x_12) ;  /* 0x00000000001c8947 */ /* 0x000fea0003800000 */
[----:B------:R-:W-:-:S07]  /*0960*/  IMAD.MOV R3, RZ, RZ, -R3 ;  /* 0x000000ffff037224 */ /* 0x000fce00078e0a03 */
.L_x_18:
[----:B------:R-:W-:Y:S01]  /*0970*/  VIADD R3, R3, 0x1 ;  /* 0x0000000103037836 */ /* 0x000fe20000000000 */
[----:B------:R-:W-:Y:S02]  /*0980*/  LOP3.LUT R4, R2, 0x1, RZ, 0xc0, !PT ;  /* 0x0000000102047812 */ /* 0x000fe400078ec0ff */
[----:B------:R-:W-:Y:S02]  /*0990*/  SHF.R.S32.HI R2, RZ, 0x1, R2 ;  /* 0x00000001ff027819 */ /* 0x000fe40000011402 */
[----:B------:R-:W-:Y:S01]  /*09a0*/  ISETP.NE.AND P0, PT, R3, RZ, PT ;  /* 0x000000ff0300720c */ /* 0x000fe20003f05270 */
[----:B------:R-:W-:-:S12]  /*09b0*/  IMAD R5, R5, 0x2, R4 ;  /* 0x0000000205057824 */ /* 0x000fd800078e0204 */
[----:B------:R-:W-:Y:S05]  /*09c0*/  @P0 BRA `(.L_x_18) ;  /* 0xfffffffc00e80947 */ /* 0x000fea000383ffff */
.L_x_12:
[----:B------:R-:W0:Y:S02]  /*09d0*/  LDC.64 R2, c[0x0][0x380] ;  /* 0x0000e000ff027b82 */ /* 0x000e240000000a00 */
[----:B0-----:R-:W-:-:S05]  /*09e0*/  IMAD.WIDE R2, R0, 0x4, R2 ;  /* 0x0000000400027825 */ /* 0x001fca00078e0202 */
[----:B------:R-:W-:Y:S01]  /*09f0*/  STG.E desc[UR4][R2.64], R5 ;  /* 0x0000000502007986 */ /* 0x000fe2000c101904 */
[----:B------:R-:W-:Y:S05]  /*0a00*/  EXIT ;  /* 0x000000000000794d */ /* 0x000fea0003800000 */
.L_x_19:
        /* <DEDUP_REMOVED lines=15> */
.L_x_22:


//--------------------- .nv.shared.reserved.0     --------------------------
	.section	.nv.shared.reserved.0,"aw",@nobits
	.weak		__nv_reservedSMEM_offset_0_alias
	.size		__nv_reservedSMEM_offset_0_alias, 0, 64
	.other		__nv_reservedSMEM_offset_0_alias,@"STO_CUDA_RESERVED_SHARED STV_DEFAULT"
__nv_reservedSMEM_offset_0_alias:
	.zero		0
	.zero		64


//--------------------- .nv.constant0._Z10ntt_kernelPyPiiiyy --------------------------
	.section	.nv.constant0._Z10ntt_kernelPyPiiiyy,"a",@progbits
	.sectionflags	@""
	.align	4
.nv.constant0._Z10ntt_kernelPyPiiiyy:
	.zero		936


//--------------------- .nv.constant0._Z19bit_reverse_indicesPii --------------------------
	.section	.nv.constant0._Z19bit_reverse_indicesPii,"a",@progbits
	.sectionflags	@""
	.align	4
.nv.constant0._Z19bit_reverse_indicesPii:
	.zero		908


//--------------------- SYMBOLS --------------------------

	.type		.nv.reservedSmem.offset0,@object
	.size		.nv.reservedSmem.offset0,0x4
